	.target	sm_90a

	.elftype	@"ET_EXEC"


//--------------------- .note.nv.tkinfo           --------------------------
	.section	.note.nv.tkinfo,"",@"SHT_NOTE"
	.sectionflags	@"SHF_NOTE_NV_TKINFO"
	.tkinfo
        /*0018*/ 	.word	0x00000002
        /*0030*/ 	.string	""
        /*0030*/ 	.string	"ptxas"
        /*0030*/ 	.string	"Cuda compilation tools, release 13.0, V13.0.88"
        /*0030*/ 	.string	"Build cuda_13.0.r13.0/compiler.36424714_0"
        /*0030*/ 	.string	"-arch sm_90a -m 64 "



//--------------------- .note.nv.cuinfo           --------------------------
	.section	.note.nv.cuinfo,"",@"SHT_NOTE"
	.sectionflags	@"SHF_NOTE_NV_CUINFO"
        /*0018*/ 	.short	0x0002
        /*001a*/ 	.short	0x005a
        /*001c*/ 	.short	0x0082
	.zero		2


//--------------------- .nv.info                  --------------------------
	.section	.nv.info,"",@"SHT_CUDA_INFO"
	.align	4


	//----- nvinfo : EIATTR_REGCOUNT
	.align		4
        /*0000*/ 	.byte	0x04, 0x2f
        /*0002*/ 	.short	(.L_12 - .L_11)
	.align		4
.L_11:
        /*0004*/ 	.word	index@(_ZN7cutlass13device_kernelINS_4gemm6kernel13GemmUniversalIN4cute5tupleIJiiiiEEENS1_10collective13CollectiveMmaINS1_37MainloopSm90TmaGmmaWarpSpecializedFP8ILi37ENS5_IJNS4_1CILi8EEENSA_ILi1EEESC_EEENS1_32KernelTmaWarpSpecializedPingpongEEENS5_IJNSA_ILi64EEENSA_ILi128EEENSA_ILi32EEEEEENS_12float_e4m3_tENS5_IJlSC_lEEESK_SL_NS4_8TiledMMAINS4_8MMA_AtomIJNS4_4SM904GMMA31MMA_64x128x32_F32E4M3E4M3_SS_TNILNSP_7ScaleInE1ELSR_1EEEEEENS4_6LayoutINS5_IJSC_SC_SC_EEENS5_IJNSA_ILi0EEESW_SW_EEEEENS5_IJNS4_10UnderscoreESZ_SZ_EEEEENS4_13SM90_TMA_LOADENS4_14ComposedLayoutINS4_7SwizzleILi1ELi4ELi3EEENS4_18smem_ptr_flag_bitsILi8EEENSU_INS5_IJSB_SI_EEENS5_IJSI_SC_EEEEEEEvNS4_8identityENS4_23SM90_TMA_LOAD_MULTICASTES1B_vS1C_EENS_8epilogue10collective6detail29Sm90TmaWarpSpecializedAdapterINS1G_15DefaultEpilogueISK_SL_SL_NS1F_6thread17LinearCombinationISK_Li1EffLNS1K_9ScaleType4KindE0ELNS_15FloatRoundStyleE2ESK_EENS1_15EpilogueDefaultEEEEEvvEEEEvNT_6ParamsE)
        /*0008*/ 	.word	0x000000a8


	//----- nvinfo : EIATTR_FRAME_SIZE
	.align		4
.L_12:
        /*000c*/ 	.byte	0x04, 0x11
        /*000e*/ 	.short	(.L_14 - .L_13)
	.align		4
.L_13:
        /*0010*/ 	.word	index@(_ZN7cutlass13device_kernelINS_4gemm6kernel13GemmUniversalIN4cute5tupleIJiiiiEEENS1_10collective13CollectiveMmaINS1_37MainloopSm90TmaGmmaWarpSpecializedFP8ILi37ENS5_IJNS4_1CILi8EEENSA_ILi1EEESC_EEENS1_32KernelTmaWarpSpecializedPingpongEEENS5_IJNSA_ILi64EEENSA_ILi128EEENSA_ILi32EEEEEENS_12float_e4m3_tENS5_IJlSC_lEEESK_SL_NS4_8TiledMMAINS4_8MMA_AtomIJNS4_4SM904GMMA31MMA_64x128x32_F32E4M3E4M3_SS_TNILNSP_7ScaleInE1ELSR_1EEEEEENS4_6LayoutINS5_IJSC_SC_SC_EEENS5_IJNSA_ILi0EEESW_SW_EEEEENS5_IJNS4_10UnderscoreESZ_SZ_EEEEENS4_13SM90_TMA_LOADENS4_14ComposedLayoutINS4_7SwizzleILi1ELi4ELi3EEENS4_18smem_ptr_flag_bitsILi8EEENSU_INS5_IJSB_SI_EEENS5_IJSI_SC_EEEEEEEvNS4_8identityENS4_23SM90_TMA_LOAD_MULTICASTES1B_vS1C_EENS_8epilogue10collective6detail29Sm90TmaWarpSpecializedAdapterINS1G_15DefaultEpilogueISK_SL_SL_NS1F_6thread17LinearCombinationISK_Li1EffLNS1K_9ScaleType4KindE0ELNS_15FloatRoundStyleE2ESK_EENS1_15EpilogueDefaultEEEEEvvEEEEvNT_6ParamsE)
        /*0014*/ 	.word	0x00000000


	//----- nvinfo : EIATTR_MIN_STACK_SIZE
	.align		4
.L_14:
        /*0018*/ 	.byte	0x04, 0x12
        /*001a*/ 	.short	(.L_16 - .L_15)
	.align		4
.L_15:
        /*001c*/ 	.word	index@(_ZN7cutlass13device_kernelINS_4gemm6kernel13GemmUniversalIN4cute5tupleIJiiiiEEENS1_10collective13CollectiveMmaINS1_37MainloopSm90TmaGmmaWarpSpecializedFP8ILi37ENS5_IJNS4_1CILi8EEENSA_ILi1EEESC_EEENS1_32KernelTmaWarpSpecializedPingpongEEENS5_IJNSA_ILi64EEENSA_ILi128EEENSA_ILi32EEEEEENS_12float_e4m3_tENS5_IJlSC_lEEESK_SL_NS4_8TiledMMAINS4_8MMA_AtomIJNS4_4SM904GMMA31MMA_64x128x32_F32E4M3E4M3_SS_TNILNSP_7ScaleInE1ELSR_1EEEEEENS4_6LayoutINS5_IJSC_SC_SC_EEENS5_IJNSA_ILi0EEESW_SW_EEEEENS5_IJNS4_10UnderscoreESZ_SZ_EEEEENS4_13SM90_TMA_LOADENS4_14ComposedLayoutINS4_7SwizzleILi1ELi4ELi3EEENS4_18smem_ptr_flag_bitsILi8EEENSU_INS5_IJSB_SI_EEENS5_IJSI_SC_EEEEEEEvNS4_8identityENS4_23SM90_TMA_LOAD_MULTICASTES1B_vS1C_EENS_8epilogue10collective6detail29Sm90TmaWarpSpecializedAdapterINS1G_15DefaultEpilogueISK_SL_SL_NS1F_6thread17LinearCombinationISK_Li1EffLNS1K_9ScaleType4KindE0ELNS_15FloatRoundStyleE2ESK_EENS1_15EpilogueDefaultEEEEEvvEEEEvNT_6ParamsE)
        /*0020*/ 	.word	0x00000000
.L_16:


//--------------------- .nv.compat                --------------------------
	.section	.nv.compat,"",@"SHT_CUDA_COMPAT_INFO"
	.align	4
        /*0000*/ 	.byte	0x02, 0x09, 0x01, 0x00, 0x02, 0x02, 0x04, 0x00, 0x02, 0x05, 0x05, 0x00, 0x03, 0x07, 0x01, 0x01
        /*0010*/ 	.byte	0x02, 0x03, 0x01, 0x00, 0x02, 0x06, 0x01, 0x00, 0x04, 0x0b, 0x08, 0x00, 0x00, 0x00, 0x00, 0x00
        /*0020*/ 	.byte	0x00, 0x00, 0x00, 0x00


//--------------------- .nv.info._ZN7cutlass13device_kernelINS_4gemm6kernel13GemmUniversalIN4cute5tupleIJiiiiEEENS1_10collective13CollectiveMmaINS1_37MainloopSm90TmaGmmaWarpSpecializedFP8ILi37ENS5_IJNS4_1CILi8EEENSA_ILi1EEESC_EEENS1_32KernelTmaWarpSpecializedPingpongEEENS5_IJNSA_ILi64EEENSA_ILi128EEENSA_ILi32EEEEEENS_12float_e4m3_tENS5_IJlSC_lEEESK_SL_NS4_8TiledMMAINS4_8MMA_AtomIJNS4_4SM904GMMA31MMA_64x128x32_F32E4M3E4M3_SS_TNILNSP_7ScaleInE1ELSR_1EEEEEENS4_6LayoutINS5_IJSC_SC_SC_EEENS5_IJNSA_ILi0EEESW_SW_EEEEENS5_IJNS4_10UnderscoreESZ_SZ_EEEEENS4_13SM90_TMA_LOADENS4_14ComposedLayoutINS4_7SwizzleILi1ELi4ELi3EEENS4_18smem_ptr_flag_bitsILi8EEENSU_INS5_IJSB_SI_EEENS5_IJSI_SC_EEEEEEEvNS4_8identityENS4_23SM90_TMA_LOAD_MULTICASTES1B_vS1C_EENS_8epilogue10collective6detail29Sm90TmaWarpSpecializedAdapterINS1G_15DefaultEpilogueISK_SL_SL_NS1F_6thread17LinearCombinationISK_Li1EffLNS1K_9ScaleType4KindE0ELNS_15FloatRoundStyleE2ESK_EENS1_15EpilogueDefaultEEEEEvvEEEEvNT_6ParamsE --------------------------
	.section	.nv.info._ZN7cutlass13device_kernelINS_4gemm6kernel13GemmUniversalIN4cute5tupleIJiiiiEEENS1_10collective13CollectiveMmaINS1_37MainloopSm90TmaGmmaWarpSpecializedFP8ILi37ENS5_IJNS4_1CILi8EEENSA_ILi1EEESC_EEENS1_32KernelTmaWarpSpecializedPingpongEEENS5_IJNSA_ILi64EEENSA_ILi128EEENSA_ILi32EEEEEENS_12float_e4m3_tENS5_IJlSC_lEEESK_SL_NS4_8TiledMMAINS4_8MMA_AtomIJNS4_4SM904GMMA31MMA_64x128x32_F32E4M3E4M3_SS_TNILNSP_7ScaleInE1ELSR_1EEEEEENS4_6LayoutINS5_IJSC_SC_SC_EEENS5_IJNSA_ILi0EEESW_SW_EEEEENS5_IJNS4_10UnderscoreESZ_SZ_EEEEENS4_13SM90_TMA_LOADENS4_14ComposedLayoutINS4_7SwizzleILi1ELi4ELi3EEENS4_18smem_ptr_flag_bitsILi8EEENSU_INS5_IJSB_SI_EEENS5_IJSI_SC_EEEEEEEvNS4_8identityENS4_23SM90_TMA_LOAD_MULTICASTES1B_vS1C_EENS_8epilogue10collective6detail29Sm90TmaWarpSpecializedAdapterINS1G_15DefaultEpilogueISK_SL_SL_NS1F_6thread17LinearCombinationISK_Li1EffLNS1K_9ScaleType4KindE0ELNS_15FloatRoundStyleE2ESK_EENS1_15EpilogueDefaultEEEEEvvEEEEvNT_6ParamsE,"",@"SHT_CUDA_INFO"
	.sectionflags	@""
	.align	4


	//----- nvinfo : EIATTR_CUDA_API_VERSION
	.align		4
        /*0000*/ 	.byte	0x04, 0x37
        /*0002*/ 	.short	(.L_18 - .L_17)
.L_17:
        /*0004*/ 	.word	0x00000082


	//----- nvinfo : EIATTR_KPARAM_INFO
	.align		4
.L_18:
        /*0008*/ 	.byte	0x04, 0x17
        /*000a*/ 	.short	(.L_20 - .L_19)
.L_19:
        /*000c*/ 	.word	0x00000000
        /*0010*/ 	.short	0x0000
        /*0012*/ 	.short	0x0070
        /*0014*/ 	.byte	0x00, 0xf0, 0x01, 0x10


	//----- nvinfo : EIATTR_SPARSE_MMA_MASK
	.align		4
.L_20:
        /*0018*/ 	.byte	0x03, 0x50
        /*001a*/ 	.short	0x0000


	//----- nvinfo : EIATTR_MAXREG_COUNT
	.align		4
        /*001c*/ 	.byte	0x03, 0x1b
        /*001e*/ 	.short	0x00a8


	//----- nvinfo : EIATTR_NUM_BARRIERS
	.align		4
        /*0020*/ 	.byte	0x02, 0x4c
        /*0022*/ 	.byte	0x01
	.zero		1


	//----- nvinfo : EIATTR_MERCURY_ISA_VERSION
	.align		4
        /*0024*/ 	.byte	0x03, 0x5f
        /*0026*/ 	.short	0x0101


	//----- nvinfo : EIATTR_INT_WARP_WIDE_INSTR_OFFSETS
	.align		4
        /*0028*/ 	.byte	0x04, 0x31
        /*002a*/ 	.short	(.L_22 - .L_21)


	//   ....[0]....
.L_21:
        /*002c*/ 	.word	0x000009a0


	//   ....[1]....
        /*0030*/ 	.word	0x000009d0


	//   ....[2]....
        /*0034*/ 	.word	0x00000a60


	//   ....[3]....
        /*0038*/ 	.word	0x00000b20


	//   ....[4]....
        /*003c*/ 	.word	0x00000b40


	//   ....[5]....
        /*0040*/ 	.word	0x00000b50


	//   ....[6]....
        /*0044*/ 	.word	0x00000be0


	//   ....[7]....
        /*0048*/ 	.word	0x00000c30


	//----- nvinfo : EIATTR_COOP_GROUP_MASK_REGIDS
	.align		4
.L_22:
        /*004c*/ 	.byte	0x04, 0x29
        /*004e*/ 	.short	(.L_24 - .L_23)


	//   ....[0]....
.L_23:
        /*0050*/ 	.word	0xffffffff


	//   ....[1]....
        /*0054*/ 	.word	0xffffffff


	//   ....[2]....
        /*0058*/ 	.word	0xffffffff


	//   ....[3]....
        /*005c*/ 	.word	0xffffffff


	//   ....[4]....
        /*0060*/ 	.word	0xffffffff


	//   ....[5]....
        /*0064*/ 	.word	0xffffffff


	//   ....[6]....
        /*0068*/ 	.word	0xffffffff


	//----- nvinfo : EIATTR_COOP_GROUP_INSTR_OFFSETS
	.align		4
.L_24:
        /*006c*/ 	.byte	0x04, 0x28
        /*006e*/ 	.short	(.L_26 - .L_25)


	//   ....[0]....
.L_25:
        /*0070*/ 	.word	0x00000060


	//   ....[1]....
        /*0074*/ 	.word	0x00000070


	//   ....[2]....
        /*0078*/ 	.word	0x00000130


	//   ....[3]....
        /*007c*/ 	.word	0x00000750


	//   ....[4]....
        /*0080*/ 	.word	0x00000790


	//   ....[5]....
        /*0084*/ 	.word	0x00000a00


	//   ....[6]....
        /*0088*/ 	.word	0x00000da0


	//----- nvinfo : EIATTR_REG_RECONFIG
	.align		4
.L_26:
        /*008c*/ 	.byte	0x01, 0x54
	.zero		2


	//----- nvinfo : EIATTR_MBARRIER_INSTR_OFFSETS
	.align		4
        /*0090*/ 	.byte	0x04, 0x39
        /*0092*/ 	.short	(.L_28 - .L_27)


	//   ....[0]....
.L_27:
        /*0094*/ 	.word	0x00000280
        /*0098*/ 	.word	0x000000ff
        /*009c*/ 	.word	0x00000000
        /*00a0*/ 	.short	0x0100
        /*00a2*/ 	.byte	0x08
	.zero		1


	//   ....[1]....
        /*00a4*/ 	.word	0x00000290
        /*00a8*/ 	.word	0x000000ff
        /*00ac*/ 	.word	0x00000128
        /*00b0*/ 	.short	0x0100
        /*00b2*/ 	.byte	0x08
	.zero		1


	//   ....[2]....
        /*00b4*/ 	.word	0x000002a0
        /*00b8*/ 	.word	0x000000ff
        /*00bc*/ 	.word	0x00000008
        /*00c0*/ 	.short	0x0100
        /*00c2*/ 	.byte	0x08
	.zero		1


	//   ....[3]....
        /*00c4*/ 	.word	0x000002b0
        /*00c8*/ 	.word	0x000000ff
        /*00cc*/ 	.word	0x00000130
        /*00d0*/ 	.short	0x0100
        /*00d2*/ 	.byte	0x08
	.zero		1


	//   ....[4]....
        /*00d4*/ 	.word	0x000002c0
        /*00d8*/ 	.word	0x000000ff
        /*00dc*/ 	.word	0x00000010
        /*00e0*/ 	.short	0x0100
        /*00e2*/ 	.byte	0x08
	.zero		1


	//   ....[5]....
        /*00e4*/ 	.word	0x000002d0
        /*00e8*/ 	.word	0x000000ff
        /*00ec*/ 	.word	0x00000138
        /*00f0*/ 	.short	0x0100
        /*00f2*/ 	.byte	0x08
	.zero		1


	//   ....[6]....
        /*00f4*/ 	.word	0x000002e0
        /*00f8*/ 	.word	0x000000ff
        /*00fc*/ 	.word	0x00000018
        /*0100*/ 	.short	0x0100
        /*0102*/ 	.byte	0x08
	.zero		1


	//   ....[7]....
        /*0104*/ 	.word	0x000002f0
        /*0108*/ 	.word	0x000000ff
        /*010c*/ 	.word	0x00000140
        /*0110*/ 	.short	0x0100
        /*0112*/ 	.byte	0x08
	.zero		1


	//   ....[8]....
        /*0114*/ 	.word	0x00000300
        /*0118*/ 	.word	0x000000ff
        /*011c*/ 	.word	0x00000020
        /*0120*/ 	.short	0x0100
        /*0122*/ 	.byte	0x08
	.zero		1


	//   ....[9]....
        /*0124*/ 	.word	0x00000310
        /*0128*/ 	.word	0x000000ff
        /*012c*/ 	.word	0x00000148
        /*0130*/ 	.short	0x0100
        /*0132*/ 	.byte	0x08
	.zero		1


	//   ....[10]....
        /*0134*/ 	.word	0x00000320
        /*0138*/ 	.word	0x000000ff
        /*013c*/ 	.word	0x00000028
        /*0140*/ 	.short	0x0100
        /*0142*/ 	.byte	0x08
	.zero		1


	//   ....[11]....
        /*0144*/ 	.word	0x00000330
        /*0148*/ 	.word	0x000000ff
        /*014c*/ 	.word	0x00000150
        /*0150*/ 	.short	0x0100
        /*0152*/ 	.byte	0x08
	.zero		1


	//   ....[12]....
        /*0154*/ 	.word	0x00000340
        /*0158*/ 	.word	0x000000ff
        /*015c*/ 	.word	0x00000030
        /*0160*/ 	.short	0x0100
        /*0162*/ 	.byte	0x08
	.zero		1


	//   ....[13]....
        /*0164*/ 	.word	0x00000350
        /*0168*/ 	.word	0x000000ff
        /*016c*/ 	.word	0x00000158
        /*0170*/ 	.short	0x0100
        /*0172*/ 	.byte	0x08
	.zero		1


	//   ....[14]....
        /*0174*/ 	.word	0x00000360
        /*0178*/ 	.word	0x000000ff
        /*017c*/ 	.word	0x00000038
        /*0180*/ 	.short	0x0100
        /*0182*/ 	.byte	0x08
	.zero		1


	//   ....[15]....
        /*0184*/ 	.word	0x00000370
        /*0188*/ 	.word	0x000000ff
        /*018c*/ 	.word	0x00000160
        /*0190*/ 	.short	0x0100
        /*0192*/ 	.byte	0x08
	.zero		1


	//   ....[16]....
        /*0194*/ 	.word	0x00000380
        /*0198*/ 	.word	0x000000ff
        /*019c*/ 	.word	0x00000040
        /*01a0*/ 	.short	0x0100
        /*01a2*/ 	.byte	0x08
	.zero		1


	//   ....[17]....
        /*01a4*/ 	.word	0x00000390
        /*01a8*/ 	.word	0x000000ff
        /*01ac*/ 	.word	0x00000168
        /*01b0*/ 	.short	0x0100
        /*01b2*/ 	.byte	0x08
	.zero		1


	//   ....[18]....
        /*01b4*/ 	.word	0x000003a0
        /*01b8*/ 	.word	0x000000ff
        /*01bc*/ 	.word	0x00000048
        /*01c0*/ 	.short	0x0100
        /*01c2*/ 	.byte	0x08
	.zero		1


	//   ....[19]....
        /*01c4*/ 	.word	0x000003b0
        /*01c8*/ 	.word	0x000000ff
        /*01cc*/ 	.word	0x00000170
        /*01d0*/ 	.short	0x0100
        /*01d2*/ 	.byte	0x08
	.zero		1


	//   ....[20]....
        /*01d4*/ 	.word	0x000003c0
        /*01d8*/ 	.word	0x000000ff
        /*01dc*/ 	.word	0x00000050
        /*01e0*/ 	.short	0x0100
        /*01e2*/ 	.byte	0x08
	.zero		1


	//   ....[21]....
        /*01e4*/ 	.word	0x000003d0
        /*01e8*/ 	.word	0x000000ff
        /*01ec*/ 	.word	0x00000178
        /*01f0*/ 	.short	0x0100
        /*01f2*/ 	.byte	0x08
	.zero		1


	//   ....[22]....
        /*01f4*/ 	.word	0x000003e0
        /*01f8*/ 	.word	0x000000ff
        /*01fc*/ 	.word	0x00000058
        /*0200*/ 	.short	0x0100
        /*0202*/ 	.byte	0x08
	.zero		1


	//   ....[23]....
        /*0204*/ 	.word	0x000003f0
        /*0208*/ 	.word	0x000000ff
        /*020c*/ 	.word	0x00000180
        /*0210*/ 	.short	0x0100
        /*0212*/ 	.byte	0x08
	.zero		1


	//   ....[24]....
        /*0214*/ 	.word	0x00000400
        /*0218*/ 	.word	0x000000ff
        /*021c*/ 	.word	0x00000060
        /*0220*/ 	.short	0x0100
        /*0222*/ 	.byte	0x08
	.zero		1


	//   ....[25]....
        /*0224*/ 	.word	0x00000410
        /*0228*/ 	.word	0x000000ff
        /*022c*/ 	.word	0x00000188
        /*0230*/ 	.short	0x0100
        /*0232*/ 	.byte	0x08
	.zero		1


	//   ....[26]....
        /*0234*/ 	.word	0x00000420
        /*0238*/ 	.word	0x000000ff
        /*023c*/ 	.word	0x00000068
        /*0240*/ 	.short	0x0100
        /*0242*/ 	.byte	0x08
	.zero		1


	//   ....[27]....
        /*0244*/ 	.word	0x00000430
        /*0248*/ 	.word	0x000000ff
        /*024c*/ 	.word	0x00000190
        /*0250*/ 	.short	0x0100
        /*0252*/ 	.byte	0x08
	.zero		1


	//   ....[28]....
        /*0254*/ 	.word	0x00000440
        /*0258*/ 	.word	0x000000ff
        /*025c*/ 	.word	0x00000070
        /*0260*/ 	.short	0x0100
        /*0262*/ 	.byte	0x08
	.zero		1


	//   ....[29]....
        /*0264*/ 	.word	0x00000450
        /*0268*/ 	.word	0x000000ff
        /*026c*/ 	.word	0x00000198
        /*0270*/ 	.short	0x0100
        /*0272*/ 	.byte	0x08
	.zero		1


	//   ....[30]....
        /*0274*/ 	.word	0x00000460
        /*0278*/ 	.word	0x000000ff
        /*027c*/ 	.word	0x00000078
        /*0280*/ 	.short	0x0100
        /*0282*/ 	.byte	0x08
	.zero		1


	//   ....[31]....
        /*0284*/ 	.word	0x00000470
        /*0288*/ 	.word	0x000000ff
        /*028c*/ 	.word	0x000001a0
        /*0290*/ 	.short	0x0100
        /*0292*/ 	.byte	0x08
	.zero		1


	//   ....[32]....
        /*0294*/ 	.word	0x00000480
        /*0298*/ 	.word	0x000000ff
        /*029c*/ 	.word	0x00000080
        /*02a0*/ 	.short	0x0100
        /*02a2*/ 	.byte	0x08
	.zero		1


	//   ....[33]....
        /*02a4*/ 	.word	0x00000490
        /*02a8*/ 	.word	0x000000ff
        /*02ac*/ 	.word	0x000001a8
        /*02b0*/ 	.short	0x0100
        /*02b2*/ 	.byte	0x08
	.zero		1


	//   ....[34]....
        /*02b4*/ 	.word	0x000004a0
        /*02b8*/ 	.word	0x000000ff
        /*02bc*/ 	.word	0x00000088
        /*02c0*/ 	.short	0x0100
        /*02c2*/ 	.byte	0x08
	.zero		1


	//   ....[35]....
        /*02c4*/ 	.word	0x000004b0
        /*02c8*/ 	.word	0x000000ff
        /*02cc*/ 	.word	0x000001b0
        /*02d0*/ 	.short	0x0100
        /*02d2*/ 	.byte	0x08
	.zero		1


	//   ....[36]....
        /*02d4*/ 	.word	0x000004c0
        /*02d8*/ 	.word	0x000000ff
        /*02dc*/ 	.word	0x00000090
        /*02e0*/ 	.short	0x0100
        /*02e2*/ 	.byte	0x08
	.zero		1


	//   ....[37]....
        /*02e4*/ 	.word	0x000004d0
        /*02e8*/ 	.word	0x000000ff
        /*02ec*/ 	.word	0x000001b8
        /*02f0*/ 	.short	0x0100
        /*02f2*/ 	.byte	0x08
	.zero		1


	//   ....[38]....
        /*02f4*/ 	.word	0x000004e0
        /*02f8*/ 	.word	0x000000ff
        /*02fc*/ 	.word	0x00000098
        /*0300*/ 	.short	0x0100
        /*0302*/ 	.byte	0x08
	.zero		1


	//   ....[39]....
        /*0304*/ 	.word	0x000004f0
        /*0308*/ 	.word	0x000000ff
        /*030c*/ 	.word	0x000001c0
        /*0310*/ 	.short	0x0100
        /*0312*/ 	.byte	0x08
	.zero		1


	//   ....[40]....
        /*0314*/ 	.word	0x00000500
        /*0318*/ 	.word	0x000000ff
        /*031c*/ 	.word	0x000000a0
        /*0320*/ 	.short	0x0100
        /*0322*/ 	.byte	0x08
	.zero		1


	//   ....[41]....
        /*0324*/ 	.word	0x00000510
        /*0328*/ 	.word	0x000000ff
        /*032c*/ 	.word	0x000001c8
        /*0330*/ 	.short	0x0100
        /*0332*/ 	.byte	0x08
	.zero		1


	//   ....[42]....
        /*0334*/ 	.word	0x00000520
        /*0338*/ 	.word	0x000000ff
        /*033c*/ 	.word	0x000000a8
        /*0340*/ 	.short	0x0100
        /*0342*/ 	.byte	0x08
	.zero		1


	//   ....[43]....
        /*0344*/ 	.word	0x00000530
        /*0348*/ 	.word	0x000000ff
        /*034c*/ 	.word	0x000001d0
        /*0350*/ 	.short	0x0100
        /*0352*/ 	.byte	0x08
	.zero		1


	//   ....[44]....
        /*0354*/ 	.word	0x00000540
        /*0358*/ 	.word	0x000000ff
        /*035c*/ 	.word	0x000000b0
        /*0360*/ 	.short	0x0100
        /*0362*/ 	.byte	0x08
	.zero		1


	//   ....[45]....
        /*0364*/ 	.word	0x00000550
        /*0368*/ 	.word	0x000000ff
        /*036c*/ 	.word	0x000001d8
        /*0370*/ 	.short	0x0100
        /*0372*/ 	.byte	0x08
	.zero		1


	//   ....[46]....
        /*0374*/ 	.word	0x00000560
        /*0378*/ 	.word	0x000000ff
        /*037c*/ 	.word	0x000000b8
        /*0380*/ 	.short	0x0100
        /*0382*/ 	.byte	0x08
	.zero		1


	//   ....[47]....
        /*0384*/ 	.word	0x00000570
        /*0388*/ 	.word	0x000000ff
        /*038c*/ 	.word	0x000001e0
        /*0390*/ 	.short	0x0100
        /*0392*/ 	.byte	0x08
	.zero		1


	//   ....[48]....
        /*0394*/ 	.word	0x00000580
        /*0398*/ 	.word	0x000000ff
        /*039c*/ 	.word	0x000000c0
        /*03a0*/ 	.short	0x0100
        /*03a2*/ 	.byte	0x08
	.zero		1


	//   ....[49]....
        /*03a4*/ 	.word	0x00000590
        /*03a8*/ 	.word	0x000000ff
        /*03ac*/ 	.word	0x000001e8
        /*03b0*/ 	.short	0x0100
        /*03b2*/ 	.byte	0x08
	.zero		1


	//   ....[50]....
        /*03b4*/ 	.word	0x000005a0
        /*03b8*/ 	.word	0x000000ff
        /*03bc*/ 	.word	0x000000c8
        /*03c0*/ 	.short	0x0100
        /*03c2*/ 	.byte	0x08
	.zero		1


	//   ....[51]....
        /*03c4*/ 	.word	0x000005b0
        /*03c8*/ 	.word	0x000000ff
        /*03cc*/ 	.word	0x000001f0
        /*03d0*/ 	.short	0x0100
        /*03d2*/ 	.byte	0x08
	.zero		1


	//   ....[52]....
        /*03d4*/ 	.word	0x000005c0
        /*03d8*/ 	.word	0x000000ff
        /*03dc*/ 	.word	0x000000d0
        /*03e0*/ 	.short	0x0100
        /*03e2*/ 	.byte	0x08
	.zero		1


	//   ....[53]....
        /*03e4*/ 	.word	0x000005d0
        /*03e8*/ 	.word	0x000000ff
        /*03ec*/ 	.word	0x000001f8
        /*03f0*/ 	.short	0x0100
        /*03f2*/ 	.byte	0x08
	.zero		1


	//   ....[54]....
        /*03f4*/ 	.word	0x000005e0
        /*03f8*/ 	.word	0x000000ff
        /*03fc*/ 	.word	0x000000d8
        /*0400*/ 	.short	0x0100
        /*0402*/ 	.byte	0x08
	.zero		1


	//   ....[55]....
        /*0404*/ 	.word	0x000005f0
        /*0408*/ 	.word	0x000000ff
        /*040c*/ 	.word	0x00000200
        /*0410*/ 	.short	0x0100
        /*0412*/ 	.byte	0x08
	.zero		1


	//   ....[56]....
        /*0414*/ 	.word	0x00000600
        /*0418*/ 	.word	0x000000ff
        /*041c*/ 	.word	0x000000e0
        /*0420*/ 	.short	0x0100
        /*0422*/ 	.byte	0x08
	.zero		1


	//   ....[57]....
        /*0424*/ 	.word	0x00000610
        /*0428*/ 	.word	0x000000ff
        /*042c*/ 	.word	0x00000208
        /*0430*/ 	.short	0x0100
        /*0432*/ 	.byte	0x08
	.zero		1


	//   ....[58]....
        /*0434*/ 	.word	0x00000620
        /*0438*/ 	.word	0x000000ff
        /*043c*/ 	.word	0x000000e8
        /*0440*/ 	.short	0x0100
        /*0442*/ 	.byte	0x08
	.zero		1


	//   ....[59]....
        /*0444*/ 	.word	0x00000630
        /*0448*/ 	.word	0x000000ff
        /*044c*/ 	.word	0x00000210
        /*0450*/ 	.short	0x0100
        /*0452*/ 	.byte	0x08
	.zero		1


	//   ....[60]....
        /*0454*/ 	.word	0x00000640
        /*0458*/ 	.word	0x000000ff
        /*045c*/ 	.word	0x000000f0
        /*0460*/ 	.short	0x0100
        /*0462*/ 	.byte	0x08
	.zero		1


	//   ....[61]....
        /*0464*/ 	.word	0x00000650
        /*0468*/ 	.word	0x000000ff
        /*046c*/ 	.word	0x00000218
        /*0470*/ 	.short	0x0100
        /*0472*/ 	.byte	0x08
	.zero		1


	//   ....[62]....
        /*0474*/ 	.word	0x00000660
        /*0478*/ 	.word	0x000000ff
        /*047c*/ 	.word	0x000000f8
        /*0480*/ 	.short	0x0100
        /*0482*/ 	.byte	0x08
	.zero		1


	//   ....[63]....
        /*0484*/ 	.word	0x00000670
        /*0488*/ 	.word	0x000000ff
        /*048c*/ 	.word	0x00000220
        /*0490*/ 	.short	0x0100
        /*0492*/ 	.byte	0x08
	.zero		1


	//   ....[64]....
        /*0494*/ 	.word	0x00000680
        /*0498*/ 	.word	0x000000ff
        /*049c*/ 	.word	0x00000100
        /*04a0*/ 	.short	0x0100
        /*04a2*/ 	.byte	0x08
	.zero		1


	//   ....[65]....
        /*04a4*/ 	.word	0x00000690
        /*04a8*/ 	.word	0x000000ff
        /*04ac*/ 	.word	0x00000228
        /*04b0*/ 	.short	0x0100
        /*04b2*/ 	.byte	0x08
	.zero		1


	//   ....[66]....
        /*04b4*/ 	.word	0x000006a0
        /*04b8*/ 	.word	0x000000ff
        /*04bc*/ 	.word	0x00000108
        /*04c0*/ 	.short	0x0100
        /*04c2*/ 	.byte	0x08
	.zero		1


	//   ....[67]....
        /*04c4*/ 	.word	0x000006b0
        /*04c8*/ 	.word	0x000000ff
        /*04cc*/ 	.word	0x00000230
        /*04d0*/ 	.short	0x0100
        /*04d2*/ 	.byte	0x08
	.zero		1


	//   ....[68]....
        /*04d4*/ 	.word	0x000006c0
        /*04d8*/ 	.word	0x000000ff
        /*04dc*/ 	.word	0x00000110
        /*04e0*/ 	.short	0x0100
        /*04e2*/ 	.byte	0x08
	.zero		1


	//   ....[69]....
        /*04e4*/ 	.word	0x000006d0
        /*04e8*/ 	.word	0x000000ff
        /*04ec*/ 	.word	0x00000238
        /*04f0*/ 	.short	0x0100
        /*04f2*/ 	.byte	0x08
	.zero		1


	//   ....[70]....
        /*04f4*/ 	.word	0x000006e0
        /*04f8*/ 	.word	0x000000ff
        /*04fc*/ 	.word	0x00000118
        /*0500*/ 	.short	0x0100
        /*0502*/ 	.byte	0x08
	.zero		1


	//   ....[71]....
        /*0504*/ 	.word	0x000006f0
        /*0508*/ 	.word	0x000000ff
        /*050c*/ 	.word	0x00000240
        /*0510*/ 	.short	0x0100
        /*0512*/ 	.byte	0x08
	.zero		1


	//   ....[72]....
        /*0514*/ 	.word	0x00000700
        /*0518*/ 	.word	0x000000ff
        /*051c*/ 	.word	0x00000120
        /*0520*/ 	.short	0x0100
        /*0522*/ 	.byte	0x08
	.zero		1


	//   ....[73]....
        /*0524*/ 	.word	0x00000710
        /*0528*/ 	.word	0x000000ff
        /*052c*/ 	.word	0x00000248
        /*0530*/ 	.short	0x0100
        /*0532*/ 	.byte	0x08
	.zero		1


	//   ....[74]....
        /*0534*/ 	.word	0x00000c70
        /*0538*/ 	.word	0x000000ff
        /*053c*/ 	.word	0x00000280
        /*0540*/ 	.short	0x0100
        /*0542*/ 	.byte	0x08
	.zero		1


	//   ....[75]....
        /*0544*/ 	.word	0x00000d00
        /*0548*/ 	.word	0x000000ff
        /*054c*/ 	.word	0x00000288
        /*0550*/ 	.short	0x0100
        /*0552*/ 	.byte	0x08
	.zero		1


	//   ....[76]....
        /*0554*/ 	.word	0x00000d20
        /*0558*/ 	.word	0x000000ff
        /*055c*/ 	.word	0x00000260
        /*0560*/ 	.short	0x0100
        /*0562*/ 	.byte	0x09
	.zero		1


	//   ....[77]....
        /*0564*/ 	.word	0x00000d30
        /*0568*/ 	.word	0x000000ff
        /*056c*/ 	.word	0x00000268
        /*0570*/ 	.short	0x0100
        /*0572*/ 	.byte	0x09
	.zero		1


	//   ....[78]....
        /*0574*/ 	.word	0x00000d40
        /*0578*/ 	.word	0x000000ff
        /*057c*/ 	.word	0x00000270
        /*0580*/ 	.short	0x0100
        /*0582*/ 	.byte	0x09
	.zero		1


	//   ....[79]....
        /*0584*/ 	.word	0x00000d50
        /*0588*/ 	.word	0x000000ff
        /*058c*/ 	.word	0x00000278
        /*0590*/ 	.short	0x0100
        /*0592*/ 	.byte	0x09
	.zero		1


	//   ....[80]....
        /*0594*/ 	.word	0x00001ad0
        /*0598*/ 	.word	0x000000ff
        /*059c*/ 	.word	0xfffffff8
        /*05a0*/ 	.short	0x010a
        /*05a2*/ 	.byte	0x0b
	.zero		1


	//   ....[81]....
        /*05a4*/ 	.word	0x00001fb0
        /*05a8*/ 	.word	0x000000ff
        /*05ac*/ 	.word	0x00000000
        /*05b0*/ 	.short	0x010a
        /*05b2*/ 	.byte	0x06
	.zero		1


	//   ....[82]....
        /*05b4*/ 	.word	0x00001ff0
        /*05b8*/ 	.word	0x000000ff
        /*05bc*/ 	.word	0x00000000
        /*05c0*/ 	.short	0x010a
        /*05c2*/ 	.byte	0x06
	.zero		1


	//   ....[83]....
        /*05c4*/ 	.word	0x000028a0
        /*05c8*/ 	.word	0x000000ff
        /*05cc*/ 	.word	0x00000000
        /*05d0*/ 	.short	0x010a
        /*05d2*/ 	.byte	0x10
	.zero		1


	//   ....[84]....
        /*05d4*/ 	.word	0x000028e0
        /*05d8*/ 	.word	0x000000ff
        /*05dc*/ 	.word	0x00000000
        /*05e0*/ 	.short	0x010a
        /*05e2*/ 	.byte	0x10
	.zero		1


	//   ....[85]....
        /*05e4*/ 	.word	0x00002ef0
        /*05e8*/ 	.word	0x00000015
        /*05ec*/ 	.word	0x00000000
        /*05f0*/ 	.short	0x0101
        /*05f2*/ 	.byte	0x3f
	.zero		1


	//   ....[86]....
        /*05f4*/ 	.word	0x00003470
        /*05f8*/ 	.word	0x00000013
        /*05fc*/ 	.word	0x00000000
        /*0600*/ 	.short	0x0101
        /*0602*/ 	.byte	0x16
	.zero		1


	//   ....[87]....
        /*0604*/ 	.word	0x000035b0
        /*0608*/ 	.word	0x00000012
        /*060c*/ 	.word	0x00000000
        /*0610*/ 	.short	0x0101
        /*0612*/ 	.byte	0x3f
	.zero		1


	//   ....[88]....
        /*0614*/ 	.word	0x00003670
        /*0618*/ 	.word	0x000000ff
        /*061c*/ 	.word	0x00000008
        /*0620*/ 	.short	0x010a
        /*0622*/ 	.byte	0x0b
	.zero		1


	//   ....[89]....
        /*0624*/ 	.word	0x00007f30
        /*0628*/ 	.word	0x00000004
        /*062c*/ 	.word	0x00000000
        /*0630*/ 	.short	0x0101
        /*0632*/ 	.byte	0x16
	.zero		1


	//   ....[90]....
        /*0634*/ 	.word	0x00008860
        /*0638*/ 	.word	0x00000015
        /*063c*/ 	.word	0x00000128
        /*0640*/ 	.short	0x010a
        /*0642*/ 	.byte	0x3f
	.zero		1


	//   ....[91]....
        /*0644*/ 	.word	0x00008c60
        /*0648*/ 	.word	0x0000000a
        /*064c*/ 	.word	0x00000288
        /*0650*/ 	.short	0x0101
        /*0652*/ 	.byte	0x3f
	.zero		1


	//   ....[92]....
        /*0654*/ 	.word	0x00009380
        /*0658*/ 	.word	0x00000005
        /*065c*/ 	.word	0x00000000
        /*0660*/ 	.short	0x010a
        /*0662*/ 	.byte	0x3f
	.zero		1


	//   ....[93]....
        /*0664*/ 	.word	0x00009400
        /*0668*/ 	.word	0x00000007
        /*066c*/ 	.word	0x00000000
        /*0670*/ 	.short	0x010a
        /*0672*/ 	.byte	0x3f
	.zero		1


	//   ....[94]....
        /*0674*/ 	.word	0x00009490
        /*0678*/ 	.word	0x00000006
        /*067c*/ 	.word	0x00000000
        /*0680*/ 	.short	0x010a
        /*0682*/ 	.byte	0x3f
	.zero		1


	//   ....[95]....
        /*0684*/ 	.word	0x00009520
        /*0688*/ 	.word	0x00000009
        /*068c*/ 	.word	0x00000000
        /*0690*/ 	.short	0x010a
        /*0692*/ 	.byte	0x3f
	.zero		1


	//   ....[96]....
        /*0694*/ 	.word	0x000095b0
        /*0698*/ 	.word	0x00000006
        /*069c*/ 	.word	0x00000000
        /*06a0*/ 	.short	0x010a
        /*06a2*/ 	.byte	0x3f
	.zero		1


	//   ....[97]....
        /*06a4*/ 	.word	0x00009640
        /*06a8*/ 	.word	0x00000009
        /*06ac*/ 	.word	0x00000000
        /*06b0*/ 	.short	0x010a
        /*06b2*/ 	.byte	0x3f
	.zero		1


	//   ....[98]....
        /*06b4*/ 	.word	0x000096d0
        /*06b8*/ 	.word	0x00000006
        /*06bc*/ 	.word	0x00000000
        /*06c0*/ 	.short	0x010a
        /*06c2*/ 	.byte	0x3f
	.zero		1


	//   ....[99]....
        /*06c4*/ 	.word	0x00009760
        /*06c8*/ 	.word	0x00000009
        /*06cc*/ 	.word	0x00000000
        /*06d0*/ 	.short	0x010a
        /*06d2*/ 	.byte	0x3f
	.zero		1


	//   ....[100]....
        /*06d4*/ 	.word	0x000097f0
        /*06d8*/ 	.word	0x00000006
        /*06dc*/ 	.word	0x00000000
        /*06e0*/ 	.short	0x010a
        /*06e2*/ 	.byte	0x3f
	.zero		1


	//   ....[101]....
        /*06e4*/ 	.word	0x00009880
        /*06e8*/ 	.word	0x00000009
        /*06ec*/ 	.word	0x00000000
        /*06f0*/ 	.short	0x010a
        /*06f2*/ 	.byte	0x3f
	.zero		1


	//   ....[102]....
        /*06f4*/ 	.word	0x00009910
        /*06f8*/ 	.word	0x00000006
        /*06fc*/ 	.word	0x00000000
        /*0700*/ 	.short	0x010a
        /*0702*/ 	.byte	0x3f
	.zero		1


	//   ....[103]....
        /*0704*/ 	.word	0x000099a0
        /*0708*/ 	.word	0x00000009
        /*070c*/ 	.word	0x00000000
        /*0710*/ 	.short	0x010a
        /*0712*/ 	.byte	0x3f
	.zero		1


	//   ....[104]....
        /*0714*/ 	.word	0x00009a30
        /*0718*/ 	.word	0x00000006
        /*071c*/ 	.word	0x00000000
        /*0720*/ 	.short	0x010a
        /*0722*/ 	.byte	0x3f
	.zero		1


	//   ....[105]....
        /*0724*/ 	.word	0x00009ac0
        /*0728*/ 	.word	0x00000009
        /*072c*/ 	.word	0x00000000
        /*0730*/ 	.short	0x010a
        /*0732*/ 	.byte	0x3f
	.zero		1


	//   ....[106]....
        /*0734*/ 	.word	0x00009b50
        /*0738*/ 	.word	0x00000006
        /*073c*/ 	.word	0x00000000
        /*0740*/ 	.short	0x010a
        /*0742*/ 	.byte	0x3f
	.zero		1


	//   ....[107]....
        /*0744*/ 	.word	0x00009be0
        /*0748*/ 	.word	0x00000009
        /*074c*/ 	.word	0x00000000
        /*0750*/ 	.short	0x010a
        /*0752*/ 	.byte	0x3f
	.zero		1


	//   ....[108]....
        /*0754*/ 	.word	0x00009c70
        /*0758*/ 	.word	0x00000006
        /*075c*/ 	.word	0x00000000
        /*0760*/ 	.short	0x010a
        /*0762*/ 	.byte	0x3f
	.zero		1


	//   ....[109]....
        /*0764*/ 	.word	0x00009d00
        /*0768*/ 	.word	0x00000009
        /*076c*/ 	.word	0x00000000
        /*0770*/ 	.short	0x010a
        /*0772*/ 	.byte	0x3f
	.zero		1


	//   ....[110]....
        /*0774*/ 	.word	0x00009d90
        /*0778*/ 	.word	0x00000006
        /*077c*/ 	.word	0x00000000
        /*0780*/ 	.short	0x010a
        /*0782*/ 	.byte	0x3f
	.zero		1


	//   ....[111]....
        /*0784*/ 	.word	0x00009e20
        /*0788*/ 	.word	0x00000009
        /*078c*/ 	.word	0x00000000
        /*0790*/ 	.short	0x010a
        /*0792*/ 	.byte	0x3f
	.zero		1


	//   ....[112]....
        /*0794*/ 	.word	0x00009eb0
        /*0798*/ 	.word	0x00000006
        /*079c*/ 	.word	0x00000000
        /*07a0*/ 	.short	0x010a
        /*07a2*/ 	.byte	0x3f
	.zero		1


	//   ....[113]....
        /*07a4*/ 	.word	0x00009f40
        /*07a8*/ 	.word	0x00000009
        /*07ac*/ 	.word	0x00000000
        /*07b0*/ 	.short	0x010a
        /*07b2*/ 	.byte	0x3f
	.zero		1


	//   ....[114]....
        /*07b4*/ 	.word	0x00009fd0
        /*07b8*/ 	.word	0x00000006
        /*07bc*/ 	.word	0x00000000
        /*07c0*/ 	.short	0x010a
        /*07c2*/ 	.byte	0x3f
	.zero		1


	//   ....[115]....
        /*07c4*/ 	.word	0x0000a060
        /*07c8*/ 	.word	0x00000009
        /*07cc*/ 	.word	0x00000000
        /*07d0*/ 	.short	0x010a
        /*07d2*/ 	.byte	0x3f
	.zero		1


	//   ....[116]....
        /*07d4*/ 	.word	0x0000a0f0
        /*07d8*/ 	.word	0x00000006
        /*07dc*/ 	.word	0x00000000
        /*07e0*/ 	.short	0x010a
        /*07e2*/ 	.byte	0x3f
	.zero		1


	//   ....[117]....
        /*07e4*/ 	.word	0x0000a180
        /*07e8*/ 	.word	0x00000009
        /*07ec*/ 	.word	0x00000000
        /*07f0*/ 	.short	0x010a
        /*07f2*/ 	.byte	0x3f
	.zero		1


	//   ....[118]....
        /*07f4*/ 	.word	0x0000a210
        /*07f8*/ 	.word	0x00000006
        /*07fc*/ 	.word	0x00000000
        /*0800*/ 	.short	0x010a
        /*0802*/ 	.byte	0x3f
	.zero		1


	//   ....[119]....
        /*0804*/ 	.word	0x0000a2a0
        /*0808*/ 	.word	0x00000009
        /*080c*/ 	.word	0x00000000
        /*0810*/ 	.short	0x010a
        /*0812*/ 	.byte	0x3f
	.zero		1


	//   ....[120]....
        /*0814*/ 	.word	0x0000a330
        /*0818*/ 	.word	0x00000006
        /*081c*/ 	.word	0x00000000
        /*0820*/ 	.short	0x010a
        /*0822*/ 	.byte	0x3f
	.zero		1


	//   ....[121]....
        /*0824*/ 	.word	0x0000a3c0
        /*0828*/ 	.word	0x00000009
        /*082c*/ 	.word	0x00000000
        /*0830*/ 	.short	0x010a
        /*0832*/ 	.byte	0x3f
	.zero		1


	//   ....[122]....
        /*0834*/ 	.word	0x0000a450
        /*0838*/ 	.word	0x00000006
        /*083c*/ 	.word	0x00000000
        /*0840*/ 	.short	0x010a
        /*0842*/ 	.byte	0x3f
	.zero		1


	//   ....[123]....
        /*0844*/ 	.word	0x0000a4e0
        /*0848*/ 	.word	0x00000009
        /*084c*/ 	.word	0x00000000
        /*0850*/ 	.short	0x010a
        /*0852*/ 	.byte	0x3f
	.zero		1


	//   ....[124]....
        /*0854*/ 	.word	0x0000a570
        /*0858*/ 	.word	0x00000006
        /*085c*/ 	.word	0x00000000
        /*0860*/ 	.short	0x010a
        /*0862*/ 	.byte	0x3f
	.zero		1


	//   ....[125]....
        /*0864*/ 	.word	0x0000a600
        /*0868*/ 	.word	0x00000009
        /*086c*/ 	.word	0x00000000
        /*0870*/ 	.short	0x010a
        /*0872*/ 	.byte	0x3f
	.zero		1


	//   ....[126]....
        /*0874*/ 	.word	0x0000a690
        /*0878*/ 	.word	0x00000008
        /*087c*/ 	.word	0x00000000
        /*0880*/ 	.short	0x010a
        /*0882*/ 	.byte	0x3f
	.zero		1


	//   ....[127]....
        /*0884*/ 	.word	0x0000a720
        /*0888*/ 	.word	0x0000000b
        /*088c*/ 	.word	0x00000000
        /*0890*/ 	.short	0x010a
        /*0892*/ 	.byte	0x3f
	.zero		1


	//   ....[128]....
        /*0894*/ 	.word	0x0000a7b0
        /*0898*/ 	.word	0x00000003
        /*089c*/ 	.word	0x00000000
        /*08a0*/ 	.short	0x010a
        /*08a2*/ 	.byte	0x3f
	.zero		1


	//   ....[129]....
        /*08a4*/ 	.word	0x0000a820
        /*08a8*/ 	.word	0x00000013
        /*08ac*/ 	.word	0xfffffff8
        /*08b0*/ 	.short	0x010a
        /*08b2*/ 	.byte	0x3f
	.zero		1


	//   ....[130]....
        /*08b4*/ 	.word	0x0000a880
        /*08b8*/ 	.word	0x00000013
        /*08bc*/ 	.word	0x00000000
        /*08c0*/ 	.short	0x010a
        /*08c2*/ 	.byte	0x3f
	.zero		1


	//   ....[131]....
        /*08c4*/ 	.word	0x0000a8e0
        /*08c8*/ 	.word	0x00000015
        /*08cc*/ 	.word	0x00000000
        /*08d0*/ 	.short	0x010a
        /*08d2*/ 	.byte	0x3f
	.zero		1


	//   ....[132]....
        /*08d4*/ 	.word	0x0000a940
        /*08d8*/ 	.word	0x00000013
        /*08dc*/ 	.word	0x00000008
        /*08e0*/ 	.short	0x010a
        /*08e2*/ 	.byte	0x3f
	.zero		1


	//   ....[133]....
        /*08e4*/ 	.word	0x0000aa10
        /*08e8*/ 	.word	0x00000015
        /*08ec*/ 	.word	0x00000128
        /*08f0*/ 	.short	0x010a
        /*08f2*/ 	.byte	0x3f
	.zero		1


	//   ....[134]....
        /*08f4*/ 	.word	0x0000aaf0
        /*08f8*/ 	.word	0x00000005
        /*08fc*/ 	.word	0x00000000
        /*0900*/ 	.short	0x010a
        /*0902*/ 	.byte	0x3f
	.zero		1


	//   ....[135]....
        /*0904*/ 	.word	0x0000ab40
        /*0908*/ 	.word	0x00000007
        /*090c*/ 	.word	0x00000000
        /*0910*/ 	.short	0x010a
        /*0912*/ 	.byte	0x3f
	.zero		1


	//   ....[136]....
        /*0914*/ 	.word	0x0000ab90
        /*0918*/ 	.word	0x00000006
        /*091c*/ 	.word	0x00000000
        /*0920*/ 	.short	0x010a
        /*0922*/ 	.byte	0x3f
	.zero		1


	//   ....[137]....
        /*0924*/ 	.word	0x0000abe0
        /*0928*/ 	.word	0x00000009
        /*092c*/ 	.word	0x00000000
        /*0930*/ 	.short	0x010a
        /*0932*/ 	.byte	0x3f
	.zero		1


	//   ....[138]....
        /*0934*/ 	.word	0x0000ac30
        /*0938*/ 	.word	0x00000006
        /*093c*/ 	.word	0x00000000
        /*0940*/ 	.short	0x010a
        /*0942*/ 	.byte	0x3f
	.zero		1


	//   ....[139]....
        /*0944*/ 	.word	0x0000ac80
        /*0948*/ 	.word	0x00000009
        /*094c*/ 	.word	0x00000000
        /*0950*/ 	.short	0x010a
        /*0952*/ 	.byte	0x3f
	.zero		1


	//   ....[140]....
        /*0954*/ 	.word	0x0000acd0
        /*0958*/ 	.word	0x00000006
        /*095c*/ 	.word	0x00000000
        /*0960*/ 	.short	0x010a
        /*0962*/ 	.byte	0x3f
	.zero		1


	//   ....[141]....
        /*0964*/ 	.word	0x0000ad20
        /*0968*/ 	.word	0x00000009
        /*096c*/ 	.word	0x00000000
        /*0970*/ 	.short	0x010a
        /*0972*/ 	.byte	0x3f
	.zero		1


	//   ....[142]....
        /*0974*/ 	.word	0x0000ad70
        /*0978*/ 	.word	0x00000006
        /*097c*/ 	.word	0x00000000
        /*0980*/ 	.short	0x010a
        /*0982*/ 	.byte	0x3f
	.zero		1


	//   ....[143]....
        /*0984*/ 	.word	0x0000adc0
        /*0988*/ 	.word	0x00000009
        /*098c*/ 	.word	0x00000000
        /*0990*/ 	.short	0x010a
        /*0992*/ 	.byte	0x3f
	.zero		1


	//   ....[144]....
        /*0994*/ 	.word	0x0000ae10
        /*0998*/ 	.word	0x00000006
        /*099c*/ 	.word	0x00000000
        /*09a0*/ 	.short	0x010a
        /*09a2*/ 	.byte	0x3f
	.zero		1


	//   ....[145]....
        /*09a4*/ 	.word	0x0000ae60
        /*09a8*/ 	.word	0x00000009
        /*09ac*/ 	.word	0x00000000
        /*09b0*/ 	.short	0x010a
        /*09b2*/ 	.byte	0x3f
	.zero		1


	//   ....[146]....
        /*09b4*/ 	.word	0x0000aeb0
        /*09b8*/ 	.word	0x00000006
        /*09bc*/ 	.word	0x00000000
        /*09c0*/ 	.short	0x010a
        /*09c2*/ 	.byte	0x3f
	.zero		1


	//   ....[147]....
        /*09c4*/ 	.word	0x0000af00
        /*09c8*/ 	.word	0x00000009
        /*09cc*/ 	.word	0x00000000
        /*09d0*/ 	.short	0x010a
        /*09d2*/ 	.byte	0x3f
	.zero		1


	//   ....[148]....
        /*09d4*/ 	.word	0x0000af50
        /*09d8*/ 	.word	0x00000006
        /*09dc*/ 	.word	0x00000000
        /*09e0*/ 	.short	0x010a
        /*09e2*/ 	.byte	0x3f
	.zero		1


	//   ....[149]....
        /*09e4*/ 	.word	0x0000afa0
        /*09e8*/ 	.word	0x00000009
        /*09ec*/ 	.word	0x00000000
        /*09f0*/ 	.short	0x010a
        /*09f2*/ 	.byte	0x3f
	.zero		1


	//   ....[150]....
        /*09f4*/ 	.word	0x0000aff0
        /*09f8*/ 	.word	0x00000006
        /*09fc*/ 	.word	0x00000000
        /*0a00*/ 	.short	0x010a
        /*0a02*/ 	.byte	0x3f
	.zero		1


	//   ....[151]....
        /*0a04*/ 	.word	0x0000b040
        /*0a08*/ 	.word	0x00000009
        /*0a0c*/ 	.word	0x00000000
        /*0a10*/ 	.short	0x010a
        /*0a12*/ 	.byte	0x3f
	.zero		1


	//   ....[152]....
        /*0a14*/ 	.word	0x0000b090
        /*0a18*/ 	.word	0x00000006
        /*0a1c*/ 	.word	0x00000000
        /*0a20*/ 	.short	0x010a
        /*0a22*/ 	.byte	0x3f
	.zero		1


	//   ....[153]....
        /*0a24*/ 	.word	0x0000b0e0
        /*0a28*/ 	.word	0x00000009
        /*0a2c*/ 	.word	0x00000000
        /*0a30*/ 	.short	0x010a
        /*0a32*/ 	.byte	0x3f
	.zero		1


	//   ....[154]....
        /*0a34*/ 	.word	0x0000b130
        /*0a38*/ 	.word	0x00000006
        /*0a3c*/ 	.word	0x00000000
        /*0a40*/ 	.short	0x010a
        /*0a42*/ 	.byte	0x3f
	.zero		1


	//   ....[155]....
        /*0a44*/ 	.word	0x0000b180
        /*0a48*/ 	.word	0x00000009
        /*0a4c*/ 	.word	0x00000000
        /*0a50*/ 	.short	0x010a
        /*0a52*/ 	.byte	0x3f
	.zero		1


	//   ....[156]....
        /*0a54*/ 	.word	0x0000b1d0
        /*0a58*/ 	.word	0x00000006
        /*0a5c*/ 	.word	0x00000000
        /*0a60*/ 	.short	0x010a
        /*0a62*/ 	.byte	0x3f
	.zero		1


	//   ....[157]....
        /*0a64*/ 	.word	0x0000b220
        /*0a68*/ 	.word	0x00000009
        /*0a6c*/ 	.word	0x00000000
        /*0a70*/ 	.short	0x010a
        /*0a72*/ 	.byte	0x3f
	.zero		1


	//   ....[158]....
        /*0a74*/ 	.word	0x0000b270
        /*0a78*/ 	.word	0x00000006
        /*0a7c*/ 	.word	0x00000000
        /*0a80*/ 	.short	0x010a
        /*0a82*/ 	.byte	0x3f
	.zero		1


	//   ....[159]....
        /*0a84*/ 	.word	0x0000b2c0
        /*0a88*/ 	.word	0x00000009
        /*0a8c*/ 	.word	0x00000000
        /*0a90*/ 	.short	0x010a
        /*0a92*/ 	.byte	0x3f
	.zero		1


	//   ....[160]....
        /*0a94*/ 	.word	0x0000b310
        /*0a98*/ 	.word	0x00000006
        /*0a9c*/ 	.word	0x00000000
        /*0aa0*/ 	.short	0x010a
        /*0aa2*/ 	.byte	0x3f
	.zero		1


	//   ....[161]....
        /*0aa4*/ 	.word	0x0000b360
        /*0aa8*/ 	.word	0x00000009
        /*0aac*/ 	.word	0x00000000
        /*0ab0*/ 	.short	0x010a
        /*0ab2*/ 	.byte	0x3f
	.zero		1


	//   ....[162]....
        /*0ab4*/ 	.word	0x0000b3b0
        /*0ab8*/ 	.word	0x00000006
        /*0abc*/ 	.word	0x00000000
        /*0ac0*/ 	.short	0x010a
        /*0ac2*/ 	.byte	0x3f
	.zero		1


	//   ....[163]....
        /*0ac4*/ 	.word	0x0000b400
        /*0ac8*/ 	.word	0x00000009
        /*0acc*/ 	.word	0x00000000
        /*0ad0*/ 	.short	0x010a
        /*0ad2*/ 	.byte	0x3f
	.zero		1


	//   ....[164]....
        /*0ad4*/ 	.word	0x0000b450
        /*0ad8*/ 	.word	0x00000006
        /*0adc*/ 	.word	0x00000000
        /*0ae0*/ 	.short	0x010a
        /*0ae2*/ 	.byte	0x3f
	.zero		1


	//   ....[165]....
        /*0ae4*/ 	.word	0x0000b4a0
        /*0ae8*/ 	.word	0x00000009
        /*0aec*/ 	.word	0x00000000
        /*0af0*/ 	.short	0x010a
        /*0af2*/ 	.byte	0x3f
	.zero		1


	//   ....[166]....
        /*0af4*/ 	.word	0x0000b4f0
        /*0af8*/ 	.word	0x00000006
        /*0afc*/ 	.word	0x00000000
        /*0b00*/ 	.short	0x010a
        /*0b02*/ 	.byte	0x3f
	.zero		1


	//   ....[167]....
        /*0b04*/ 	.word	0x0000b540
        /*0b08*/ 	.word	0x00000009
        /*0b0c*/ 	.word	0x00000000
        /*0b10*/ 	.short	0x010a
        /*0b12*/ 	.byte	0x3f
	.zero		1


	//   ....[168]....
        /*0b14*/ 	.word	0x0000b590
        /*0b18*/ 	.word	0x00000008
        /*0b1c*/ 	.word	0x00000000
        /*0b20*/ 	.short	0x010a
        /*0b22*/ 	.byte	0x3f
	.zero		1


	//   ....[169]....
        /*0b24*/ 	.word	0x0000b5e0
        /*0b28*/ 	.word	0x0000000b
        /*0b2c*/ 	.word	0x00000000
        /*0b30*/ 	.short	0x010a
        /*0b32*/ 	.byte	0x3f
	.zero		1


	//----- nvinfo : EIATTR_NUM_MBARRIERS
	.align		4
.L_28:
        /*0b34*/ 	.byte	0x03, 0x38
        /*0b36*/ 	.short	0x0050


	//----- nvinfo : EIATTR_EXIT_INSTR_OFFSETS
	.align		4
        /*0b38*/ 	.byte	0x04, 0x1c
        /*0b3a*/ 	.short	(.L_30 - .L_29)


	//   ....[0]....
.L_29:
        /*0b3c*/ 	.word	0x00001810


	//   ....[1]....
        /*0b40*/ 	.word	0x00001870


	//   ....[2]....
        /*0b44*/ 	.word	0x00008540


	//   ....[3]....
        /*0b48*/ 	.word	0x00008570


	//   ....[4]....
        /*0b4c*/ 	.word	0x0000a800


	//----- nvinfo : EIATTR_MAX_THREADS
	.align		4
.L_30:
        /*0b50*/ 	.byte	0x04, 0x05
        /*0b52*/ 	.short	(.L_32 - .L_31)
.L_31:
        /*0b54*/ 	.word	0x00000180
        /*0b58*/ 	.word	0x00000001
        /*0b5c*/ 	.word	0x00000001


	//----- nvinfo : EIATTR_CRS_STACK_SIZE
	.align		4
.L_32:
        /*0b60*/ 	.byte	0x04, 0x1e
        /*0b62*/ 	.short	(.L_34 - .L_33)
.L_33:
        /*0b64*/ 	.word	0x00000000


	//----- nvinfo : EIATTR_CBANK_PARAM_SIZE
	.align		4
.L_34:
        /*0b68*/ 	.byte	0x03, 0x19
        /*0b6a*/ 	.short	0x0470


	//----- nvinfo : EIATTR_PARAM_CBANK
	.align		4
        /*0b6c*/ 	.byte	0x04, 0x0a
        /*0b6e*/ 	.short	(.L_36 - .L_35)
	.align		4
.L_35:
        /*0b70*/ 	.word	index@(.nv.constant0._ZN7cutlass13device_kernelINS_4gemm6kernel13GemmUniversalIN4cute5tupleIJiiiiEEENS1_10collective13CollectiveMmaINS1_37MainloopSm90TmaGmmaWarpSpecializedFP8ILi37ENS5_IJNS4_1CILi8EEENSA_ILi1EEESC_EEENS1_32KernelTmaWarpSpecializedPingpongEEENS5_IJNSA_ILi64EEENSA_ILi128EEENSA_ILi32EEEEEENS_12float_e4m3_tENS5_IJlSC_lEEESK_SL_NS4_8TiledMMAINS4_8MMA_AtomIJNS4_4SM904GMMA31MMA_64x128x32_F32E4M3E4M3_SS_TNILNSP_7ScaleInE1ELSR_1EEEEEENS4_6LayoutINS5_IJSC_SC_SC_EEENS5_IJNSA_ILi0EEESW_SW_EEEEENS5_IJNS4_10UnderscoreESZ_SZ_EEEEENS4_13SM90_TMA_LOADENS4_14ComposedLayoutINS4_7SwizzleILi1ELi4ELi3EEENS4_18smem_ptr_flag_bitsILi8EEENSU_INS5_IJSB_SI_EEENS5_IJSI_SC_EEEEEEEvNS4_8identityENS4_23SM90_TMA_LOAD_MULTICASTES1B_vS1C_EENS_8epilogue10collective6detail29Sm90TmaWarpSpecializedAdapterINS1G_15DefaultEpilogueISK_SL_SL_NS1F_6thread17LinearCombinationISK_Li1EffLNS1K_9ScaleType4KindE0ELNS_15FloatRoundStyleE2ESK_EENS1_15EpilogueDefaultEEEEEvvEEEEvNT_6ParamsE)
        /*0b74*/ 	.short	0x0210
        /*0b76*/ 	.short	0x0470


	//----- nvinfo : EIATTR_SW_WAR
	.align		4
.L_36:
        /*0b78*/ 	.byte	0x04, 0x36
        /*0b7a*/ 	.short	(.L_38 - .L_37)
.L_37:
        /*0b7c*/ 	.word	0x00000008
.L_38:


//--------------------- .nv.callgraph             --------------------------
	.section	.nv.callgraph,"",@"SHT_CUDA_CALLGRAPH"
	.align	4
	.sectionentsize	8
	.align		4
        /*0000*/ 	.word	0x00000000
	.align		4
        /*0004*/ 	.word	0xffffffff
	.align		4
        /*0008*/ 	.word	0x00000000
	.align		4
        /*000c*/ 	.word	0xfffffffe
	.align		4
        /*0010*/ 	.word	0x00000000
	.align		4
        /*0014*/ 	.word	0xfffffffd
	.align		4
        /*0018*/ 	.word	0x00000000
	.align		4
        /*001c*/ 	.word	0xfffffffc


//--------------------- .nv.constant4             --------------------------
	.section	.nv.constant4,"a",@progbits
	.align	8
	.align		8
.nv.constant4:
        /*0000*/ 	.dword	_ZN40_INTERNAL_97658911_4_k_cu_ad6081b4_250704cuda3std3__45__cpo5beginE
	.align		8
        /*0008*/ 	.dword	_ZN40_INTERNAL_97658911_4_k_cu_ad6081b4_250704cuda3std3__45__cpo3endE
	.align		8
        /*0010*/ 	.dword	_ZN40_INTERNAL_97658911_4_k_cu_ad6081b4_250704cuda3std3__45__cpo6cbeginE
	.align		8
        /*0018*/ 	.dword	_ZN40_INTERNAL_97658911_4_k_cu_ad6081b4_250704cuda3std3__45__cpo4cendE
	.align		8
        /*0020*/ 	.dword	_ZN40_INTERNAL_97658911_4_k_cu_ad6081b4_250704cuda3std3__442_GLOBAL__N__97658911_4_k_cu_ad6081b4_250706ignoreE
	.align		8
        /*0028*/ 	.dword	_ZN40_INTERNAL_97658911_4_k_cu_ad6081b4_250704cuda3std3__419piecewise_constructE
	.align		8
        /*0030*/ 	.dword	_ZN40_INTERNAL_97658911_4_k_cu_ad6081b4_250704cuda3std3__48in_placeE
	.align		8
        /*0038*/ 	.dword	_ZN40_INTERNAL_97658911_4_k_cu_ad6081b4_250704cuda3std6ranges3__45__cpo4swapE
	.align		8
        /*0040*/ 	.dword	_ZN40_INTERNAL_97658911_4_k_cu_ad6081b4_250704cuda3std6ranges3__45__cpo9iter_moveE
	.align		8
        /*0048*/ 	.dword	_ZN40_INTERNAL_97658911_4_k_cu_ad6081b4_250704cute7productE
	.align		8
        /*0050*/ 	.dword	_ZN40_INTERNAL_97658911_4_k_cu_ad6081b4_250704cute1_E


//--------------------- .text._ZN7cutlass13device_kernelINS_4gemm6kernel13GemmUniversalIN4cute5tupleIJiiiiEEENS1_10collective13CollectiveMmaINS1_37MainloopSm90TmaGmmaWarpSpecializedFP8ILi37ENS5_IJNS4_1CILi8EEENSA_ILi1EEESC_EEENS1_32KernelTmaWarpSpecializedPingpongEEENS5_IJNSA_ILi64EEENSA_ILi128EEENSA_ILi32EEEEEENS_12float_e4m3_tENS5_IJlSC_lEEESK_SL_NS4_8TiledMMAINS4_8MMA_AtomIJNS4_4SM904GMMA31MMA_64x128x32_F32E4M3E4M3_SS_TNILNSP_7ScaleInE1ELSR_1EEEEEENS4_6LayoutINS5_IJSC_SC_SC_EEENS5_IJNSA_ILi0EEESW_SW_EEEEENS5_IJNS4_10UnderscoreESZ_SZ_EEEEENS4_13SM90_TMA_LOADENS4_14ComposedLayoutINS4_7SwizzleILi1ELi4ELi3EEENS4_18smem_ptr_flag_bitsILi8EEENSU_INS5_IJSB_SI_EEENS5_IJSI_SC_EEEEEEEvNS4_8identityENS4_23SM90_TMA_LOAD_MULTICASTES1B_vS1C_EENS_8epilogue10collective6detail29Sm90TmaWarpSpecializedAdapterINS1G_15DefaultEpilogueISK_SL_SL_NS1F_6thread17LinearCombinationISK_Li1EffLNS1K_9ScaleType4KindE0ELNS_15FloatRoundStyleE2ESK_EENS1_15EpilogueDefaultEEEEEvvEEEEvNT_6ParamsE --------------------------
	.section	.text._ZN7cutlass13device_kernelINS_4gemm6kernel13GemmUniversalIN4cute5tupleIJiiiiEEENS1_10collective13CollectiveMmaINS1_37MainloopSm90TmaGmmaWarpSpecializedFP8ILi37ENS5_IJNS4_1CILi8EEENSA_ILi1EEESC_EEENS1_32KernelTmaWarpSpecializedPingpongEEENS5_IJNSA_ILi64EEENSA_ILi128EEENSA_ILi32EEEEEENS_12float_e4m3_tENS5_IJlSC_lEEESK_SL_NS4_8TiledMMAINS4_8MMA_AtomIJNS4_4SM904GMMA31MMA_64x128x32_F32E4M3E4M3_SS_TNILNSP_7ScaleInE1ELSR_1EEEEEENS4_6LayoutINS5_IJSC_SC_SC_EEENS5_IJNSA_ILi0EEESW_SW_EEEEENS5_IJNS4_10UnderscoreESZ_SZ_EEEEENS4_13SM90_TMA_LOADENS4_14ComposedLayoutINS4_7SwizzleILi1ELi4ELi3EEENS4_18smem_ptr_flag_bitsILi8EEENSU_INS5_IJSB_SI_EEENS5_IJSI_SC_EEEEEEEvNS4_8identityENS4_23SM90_TMA_LOAD_MULTICASTES1B_vS1C_EENS_8epilogue10collective6detail29Sm90TmaWarpSpecializedAdapterINS1G_15DefaultEpilogueISK_SL_SL_NS1F_6thread17LinearCombinationISK_Li1EffLNS1K_9ScaleType4KindE0ELNS_15FloatRoundStyleE2ESK_EENS1_15EpilogueDefaultEEEEEvvEEEEvNT_6ParamsE,"ax",@progbits
	.align	128
.text._ZN7cutlass13device_kernelINS_4gemm6kernel13GemmUniversalIN4cute5tupleIJiiiiEEENS1_10collective13CollectiveMmaINS1_37MainloopSm90TmaGmmaWarpSpecializedFP8ILi37ENS5_IJNS4_1CILi8EEENSA_ILi1EEESC_EEENS1_32KernelTmaWarpSpecializedPingpongEEENS5_IJNSA_ILi64EEENSA_ILi128EEENSA_ILi32EEEEEENS_12float_e4m3_tENS5_IJlSC_lEEESK_SL_NS4_8TiledMMAINS4_8MMA_AtomIJNS4_4SM904GMMA31MMA_64x128x32_F32E4M3E4M3_SS_TNILNSP_7ScaleInE1ELSR_1EEEEEENS4_6LayoutINS5_IJSC_SC_SC_EEENS5_IJNSA_ILi0EEESW_SW_EEEEENS5_IJNS4_10UnderscoreESZ_SZ_EEEEENS4_13SM90_TMA_LOADENS4_14ComposedLayoutINS4_7SwizzleILi1ELi4ELi3EEENS4_18smem_ptr_flag_bitsILi8EEENSU_INS5_IJSB_SI_EEENS5_IJSI_SC_EEEEEEEvNS4_8identityENS4_23SM90_TMA_LOAD_MULTICASTES1B_vS1C_EENS_8epilogue10collective6detail29Sm90TmaWarpSpecializedAdapterINS1G_15DefaultEpilogueISK_SL_SL_NS1F_6thread17LinearCombinationISK_Li1EffLNS1K_9ScaleType4KindE0ELNS_15FloatRoundStyleE2ESK_EENS1_15EpilogueDefaultEEEEEvvEEEEvNT_6ParamsE:
        .type           _ZN7cutlass13device_kernelINS_4gemm6kernel13GemmUniversalIN4cute5tupleIJiiiiEEENS1_10collective13CollectiveMmaINS1_37MainloopSm90TmaGmmaWarpSpecializedFP8ILi37ENS5_IJNS4_1CILi8EEENSA_ILi1EEESC_EEENS1_32KernelTmaWarpSpecializedPingpongEEENS5_IJNSA_ILi64EEENSA_ILi128EEENSA_ILi32EEEEEENS_12float_e4m3_tENS5_IJlSC_lEEESK_SL_NS4_8TiledMMAINS4_8MMA_AtomIJNS4_4SM904GMMA31MMA_64x128x32_F32E4M3E4M3_SS_TNILNSP_7ScaleInE1ELSR_1EEEEEENS4_6LayoutINS5_IJSC_SC_SC_EEENS5_IJNSA_ILi0EEESW_SW_EEEEENS5_IJNS4_10UnderscoreESZ_SZ_EEEEENS4_13SM90_TMA_LOADENS4_14ComposedLayoutINS4_7SwizzleILi1ELi4ELi3EEENS4_18smem_ptr_flag_bitsILi8EEENSU_INS5_IJSB_SI_EEENS5_IJSI_SC_EEEEEEEvNS4_8identityENS4_23SM90_TMA_LOAD_MULTICASTES1B_vS1C_EENS_8epilogue10collective6detail29Sm90TmaWarpSpecializedAdapterINS1G_15DefaultEpilogueISK_SL_SL_NS1F_6thread17LinearCombinationISK_Li1EffLNS1K_9ScaleType4KindE0ELNS_15FloatRoundStyleE2ESK_EENS1_15EpilogueDefaultEEEEEvvEEEEvNT_6ParamsE,@function
        .size           _ZN7cutlass13device_kernelINS_4gemm6kernel13GemmUniversalIN4cute5tupleIJiiiiEEENS1_10collective13CollectiveMmaINS1_37MainloopSm90TmaGmmaWarpSpecializedFP8ILi37ENS5_IJNS4_1CILi8EEENSA_ILi1EEESC_EEENS1_32KernelTmaWarpSpecializedPingpongEEENS5_IJNSA_ILi64EEENSA_ILi128EEENSA_ILi32EEEEEENS_12float_e4m3_tENS5_IJlSC_lEEESK_SL_NS4_8TiledMMAINS4_8MMA_AtomIJNS4_4SM904GMMA31MMA_64x128x32_F32E4M3E4M3_SS_TNILNSP_7ScaleInE1ELSR_1EEEEEENS4_6LayoutINS5_IJSC_SC_SC_EEENS5_IJNSA_ILi0EEESW_SW_EEEEENS5_IJNS4_10UnderscoreESZ_SZ_EEEEENS4_13SM90_TMA_LOADENS4_14ComposedLayoutINS4_7SwizzleILi1ELi4ELi3EEENS4_18smem_ptr_flag_bitsILi8EEENSU_INS5_IJSB_SI_EEENS5_IJSI_SC_EEEEEEEvNS4_8identityENS4_23SM90_TMA_LOAD_MULTICASTES1B_vS1C_EENS_8epilogue10collective6detail29Sm90TmaWarpSpecializedAdapterINS1G_15DefaultEpilogueISK_SL_SL_NS1F_6thread17LinearCombinationISK_Li1EffLNS1K_9ScaleType4KindE0ELNS_15FloatRoundStyleE2ESK_EENS1_15EpilogueDefaultEEEEEvvEEEEvNT_6ParamsE,(.L_x_277 - _ZN7cutlass13device_kernelINS_4gemm6kernel13GemmUniversalIN4cute5tupleIJiiiiEEENS1_10collective13CollectiveMmaINS1_37MainloopSm90TmaGmmaWarpSpecializedFP8ILi37ENS5_IJNS4_1CILi8EEENSA_ILi1EEESC_EEENS1_32KernelTmaWarpSpecializedPingpongEEENS5_IJNSA_ILi64EEENSA_ILi128EEENSA_ILi32EEEEEENS_12float_e4m3_tENS5_IJlSC_lEEESK_SL_NS4_8TiledMMAINS4_8MMA_AtomIJNS4_4SM904GMMA31MMA_64x128x32_F32E4M3E4M3_SS_TNILNSP_7ScaleInE1ELSR_1EEEEEENS4_6LayoutINS5_IJSC_SC_SC_EEENS5_IJNSA_ILi0EEESW_SW_EEEEENS5_IJNS4_10UnderscoreESZ_SZ_EEEEENS4_13SM90_TMA_LOADENS4_14ComposedLayoutINS4_7SwizzleILi1ELi4ELi3EEENS4_18smem_ptr_flag_bitsILi8EEENSU_INS5_IJSB_SI_EEENS5_IJSI_SC_EEEEEEEvNS4_8identityENS4_23SM90_TMA_LOAD_MULTICASTES1B_vS1C_EENS_8epilogue10collective6detail29Sm90TmaWarpSpecializedAdapterINS1G_15DefaultEpilogueISK_SL_SL_NS1F_6thread17LinearCombinationISK_Li1EffLNS1K_9ScaleType4KindE0ELNS_15FloatRoundStyleE2ESK_EENS1_15EpilogueDefaultEEEEEvvEEEEvNT_6ParamsE)
        .other          _ZN7cutlass13device_kernelINS_4gemm6kernel13GemmUniversalIN4cute5tupleIJiiiiEEENS1_10collective13CollectiveMmaINS1_37MainloopSm90TmaGmmaWarpSpecializedFP8ILi37ENS5_IJNS4_1CILi8EEENSA_ILi1EEESC_EEENS1_32KernelTmaWarpSpecializedPingpongEEENS5_IJNSA_ILi64EEENSA_ILi128EEENSA_ILi32EEEEEENS_12float_e4m3_tENS5_IJlSC_lEEESK_SL_NS4_8TiledMMAINS4_8MMA_AtomIJNS4_4SM904GMMA31MMA_64x128x32_F32E4M3E4M3_SS_TNILNSP_7ScaleInE1ELSR_1EEEEEENS4_6LayoutINS5_IJSC_SC_SC_EEENS5_IJNSA_ILi0EEESW_SW_EEEEENS5_IJNS4_10UnderscoreESZ_SZ_EEEEENS4_13SM90_TMA_LOADENS4_14ComposedLayoutINS4_7SwizzleILi1ELi4ELi3EEENS4_18smem_ptr_flag_bitsILi8EEENSU_INS5_IJSB_SI_EEENS5_IJSI_SC_EEEEEEEvNS4_8identityENS4_23SM90_TMA_LOAD_MULTICASTES1B_vS1C_EENS_8epilogue10collective6detail29Sm90TmaWarpSpecializedAdapterINS1G_15DefaultEpilogueISK_SL_SL_NS1F_6thread17LinearCombinationISK_Li1EffLNS1K_9ScaleType4KindE0ELNS_15FloatRoundStyleE2ESK_EENS1_15EpilogueDefaultEEEEEvvEEEEvNT_6ParamsE,@"STO_CUDA_ENTRY STV_DEFAULT"
_ZN7cutlass13device_kernelINS_4gemm6kernel13GemmUniversalIN4cute5tupleIJiiiiEEENS1_10collective13CollectiveMmaINS1_37MainloopSm90TmaGmmaWarpSpecializedFP8ILi37ENS5_IJNS4_1CILi8EEENSA_ILi1EEESC_EEENS1_32KernelTmaWarpSpecializedPingpongEEENS5_IJNSA_ILi64EEENSA_ILi128EEENSA_ILi32EEEEEENS_12float_e4m3_tENS5_IJlSC_lEEESK_SL_NS4_8TiledMMAINS4_8MMA_AtomIJNS4_4SM904GMMA31MMA_64x128x32_F32E4M3E4M3_SS_TNILNSP_7ScaleInE1ELSR_1EEEEEENS4_6LayoutINS5_IJSC_SC_SC_EEENS5_IJNSA_ILi0EEESW_SW_EEEEENS5_IJNS4_10UnderscoreESZ_SZ_EEEEENS4_13SM90_TMA_LOADENS4_14ComposedLayoutINS4_7SwizzleILi1ELi4ELi3EEENS4_18smem_ptr_flag_bitsILi8EEENSU_INS5_IJSB_SI_EEENS5_IJSI_SC_EEEEEEEvNS4_8identityENS4_23SM90_TMA_LOAD_MULTICASTES1B_vS1C_EENS_8epilogue10collective6detail29Sm90TmaWarpSpecializedAdapterINS1G_15DefaultEpilogueISK_SL_SL_NS1F_6thread17LinearCombinationISK_Li1EffLNS1K_9ScaleType4KindE0ELNS_15FloatRoundStyleE2ESK_EENS1_15EpilogueDefaultEEEEEvvEEEEvNT_6ParamsE:
[----:B------:R-:W-:Y:S01]  /*0000*/  LDC R1, c[0x0][0x28] ;  /* 0x00000a00ff017b82 */ /* 0x000fe20000000800 */
[----:B------:R-:W0:Y:S01]  /*0010*/  S2R R11, SR_TID.X ;  /* 0x00000000000b7919 */ /* 0x000e220000002100 */
[----:B------:R-:W-:Y:S01]  /*0020*/  ELECT P0, URZ, PT ;  /* 0x00000000003f782f */ /* 0x000fe20003800000 */
[----:B------:R-:W-:Y:S01]  /*0030*/  BSSY B0, `(.L_x_0) ;  /* 0x000000f000007945 */ /* 0x000fe20003800000 */
[--C-:B0-----:R-:W-:Y:S02]  /*0040*/  SHF.R.U32.HI R0, RZ, 0x5, R11.reuse ;  /* 0x00000005ff007819 */ /* 0x101fe4000001160b */
[----:B------:R-:W-:-:S03]  /*0050*/  SHF.R.U32.HI R5, RZ, 0x7, R11 ;  /* 0x00000007ff057819 */ /* 0x000fc6000001160b */
[----:B------:R-:W0:Y:S04]  /*0060*/  SHFL.IDX PT, R2, R0, RZ, 0x1f ;  /* 0x00001fff00027589 */ /* 0x000e2800000e0000 */
[----:B------:R1:W2:Y:S01]  /*0070*/  SHFL.IDX PT, R6, R5, RZ, 0x1f ;  /* 0x00001fff05067589 */ /* 0x0002a200000e0000 */
[----:B0-----:R-:W-:-:S13]  /*0080*/  ISETP.NE.OR P0, PT, R2, RZ, !P0 ;  /* 0x000000ff0200720c */ /* 0x001fda0004705670 */
[----:B-12---:R-:W-:Y:S05]  /*0090*/  @P0 BRA `(.L_x_1) ;  /* 0x0000000000200947 */ /* 0x006fea0003800000 */
[----:B------:R-:W-:Y:S02]  /*00a0*/  ULDC.64 UR4, c[0x0][0x198] ;  /* 0x0000660000047ab9 */ /* 0x000fe40000000a00 */
[----:B------:R-:W-:Y:S02]  /*00b0*/  UIADD3 UR6, UP0, UR4, 0xf0, URZ ;  /* 0x000000f004067890 */ /* 0x000fe4000ff1e03f */
[----:B------:R-:W-:Y:S02]  /*00c0*/  UIADD3 UR4, UP1, UR4, 0x1f0, URZ ;  /* 0x000001f004047890 */ /* 0x000fe4000ff3e03f */
[----:B------:R-:W-:Y:S02]  /*00d0*/  UIADD3.X UR7, URZ, UR5, URZ, UP0, !UPT ;  /* 0x000000053f077290 */ /* 0x000fe400087fe43f */
[----:B------:R-:W-:-:S07]  /*00e0*/  UIADD3.X UR5, URZ, UR5, URZ, UP1, !UPT ;  /* 0x000000053f057290 */ /* 0x000fce0008ffe43f */
[----:B------:R0:W-:Y:S02]  /*00f0*/  UTMACCTL.PF [UR6] ;  /* 0x00000000060079b9 */ /* 0x0001e40008040000 */
[----:B------:R0:W-:Y:S02]  /*0100*/  UTMACCTL.PF [UR4] ;  /* 0x00000000040079b9 */ /* 0x0001e40008040000 */
[----:B0-----:R-:W-:Y:S01]  /*0110*/  NOP ;  /* 0x0000000000007918 */ /* 0x001fe20000000000 */
.L_x_1:
[----:B------:R-:W-:Y:S05]  /*0120*/  BSYNC B0 ;  /* 0x0000000000007941 */ /* 0x000fea0003800000 */
.L_x_0:
[----:B------:R-:W0:Y:S01]  /*0130*/  SHFL.IDX PT, R3, R0, RZ, 0x1f ;  /* 0x00001fff00037589 */ /* 0x000e2200000e0000 */
[----:B------:R-:W-:-:S04]  /*0140*/  SHF.R.S32.HI R4, RZ, 0x1f, R11 ;  /* 0x0000001fff047819 */ /* 0x000fc8000001140b */
[----:B------:R-:W-:-:S04]  /*0150*/  LEA.HI R4, R4, R11, RZ, 0x7 ;  /* 0x0000000b04047211 */ /* 0x000fc800078f38ff */
[----:B------:R-:W-:Y:S02]  /*0160*/  LOP3.LUT R4, R4, 0xffffff80, RZ, 0xc0, !PT ;  /* 0xffffff8004047812 */ /* 0x000fe400078ec0ff */
[----:B0-----:R-:W-:-:S13]  /*0170*/  ISETP.NE.AND P0, PT, R3, RZ, PT ;  /* 0x000000ff0300720c */ /* 0x001fda0003f05270 */
[----:B------:R-:W-:Y:S05]  /*0180*/  @P0 BRA `(.L_x_2) ;  /* 0x00000004006c0947 */ /* 0x000fea0003800000 */
[----:B------:R-:W-:Y:S01]  /*0190*/  ELECT P0, URZ, PT ;  /* 0x00000000003f782f */ /* 0x000fe20003800000 */
[----:B------:R-:W-:-:S12]  /*01a0*/  BSSY B0, `(.L_x_2) ;  /* 0x0000059000007945 */ /* 0x000fd80003800000 */
[----:B------:R-:W-:Y:S05]  /*01b0*/  @!P0 BRA `(.L_x_3) ;  /* 0x00000004005c8947 */ /* 0x000fea0003800000 */
[----:B------:R-:W0:Y:S01]  /*01c0*/  S2UR UR8, SR_CgaCtaId ;  /* 0x00000000000879c3 */ /* 0x000e220000008800 */
[----:B------:R-:W-:Y:S01]  /*01d0*/  UMOV UR4, 0x400 ;  /* 0x0000040000047882 */ /* 0x000fe20000000000 */
[----:B------:R-:W-:Y:S01]  /*01e0*/  UMOV UR5, 0x1 ;  /* 0x0000000100057882 */ /* 0x000fe20000000000 */
[----:B------:R-:W-:Y:S02]  /*01f0*/  UMOV UR6, 0x8 ;  /* 0x0000000800067882 */ /* 0x000fe40000000000 */
[----:B------:R-:W-:-:S04]  /*0200*/  UIADD3 UR6, -UR6, 0x100000, URZ ;  /* 0x0010000006067890 */ /* 0x000fc8000fffe13f */
[----:B------:R-:W-:Y:S02]  /*0210*/  USHF.L.U32 UR7, UR6, 0xb, URZ ;  /* 0x0000000b06077899 */ /* 0x000fe4000800063f */
[----:B------:R-:W-:Y:S02]  /*0220*/  USHF.L.U32 UR6, UR6, 0x1, URZ ;  /* 0x0000000106067899 */ /* 0x000fe4000800063f */
[----:B0-----:R-:W-:Y:S02]  /*0230*/  ULEA UR8, UR8, UR4, 0x18 ;  /* 0x0000000408087291 */ /* 0x001fe4000f8ec03f */
[----:B------:R-:W-:-:S04]  /*0240*/  UIADD3 UR4, -UR5, 0x100000, URZ ;  /* 0x0010000005047890 */ /* 0x000fc8000fffe13f */
[----:B------:R-:W-:Y:S02]  /*0250*/  USHF.L.U32 UR5, UR4, 0xb, URZ ;  /* 0x0000000b04057899 */ /* 0x000fe4000800063f */
[----:B------:R-:W-:Y:S01]  /*0260*/  USHF.L.U32 UR4, UR4, 0x1, URZ ;  /* 0x0000000104047899 */ /* 0x000fe2000800063f */
[----:B------:R-:W0:Y:S11]  /*0270*/  FENCE.VIEW.ASYNC.S ;  /* 0x00000000000073c6 */ /* 0x000e360000000000 */
[----:B0-----:R0:W1:Y:S01]  /*0280*/  SYNCS.EXCH.64 URZ, [UR8], UR4 ;  /* 0x00000004083f75b2 */ /* 0x0010620008000100 */
[----:B------:R0:W2:Y:S01]  /*0290*/  SYNCS.EXCH.64 URZ, [UR8+0x128], UR6 ;  /* 0x00012806083f75b2 */ /* 0x0000a20008000100 */
[----:B------:R0:W3:Y:S01]  /*02a0*/  SYNCS.EXCH.64 URZ, [UR8+0x8], UR4 ;  /* 0x00000804083f75b2 */ /* 0x0000e20008000100 */
[----:B------:R0:W4:Y:S01]  /*02b0*/  SYNCS.EXCH.64 URZ, [UR8+0x130], UR6 ;  /* 0x00013006083f75b2 */ /* 0x0001220008000100 */
[----:B------:R0:W0:Y:S01]  /*02c0*/  SYNCS.EXCH.64 URZ, [UR8+0x10], UR4 ;  /* 0x00001004083f75b2 */ /* 0x0000220008000100 */
        /* <DEDUP_REMOVED lines=69> */
[----:B-1234-:R-:W-:Y:S01]  /*0720*/  NOP ;  /* 0x0000000000007918 */ /* 0x01efe20000000000 */
.L_x_3:
[----:B0-----:R-:W-:Y:S05]  /*0730*/  BSYNC B0 ;  /* 0x0000000000007941 */ /* 0x001fea0003800000 */
.L_x_2:
[----:B------:R-:W-:Y:S01]  /*0740*/  IMAD.IADD R10, R11, 0x1, -R4 ;  /* 0x000000010b0a7824 */ /* 0x000fe200078e0a04 */
[----:B------:R-:W0:Y:S01]  /*0750*/  SHFL.IDX PT, R13, R0, RZ, 0x1f ;  /* 0x00001fff000d7589 */ /* 0x000e2200000e0000 */
[----:B------:R-:W1:Y:S01]  /*0760*/  S2UR UR13, SR_CTAID.X ;  /* 0x00000000000d79c3 */ /* 0x000e620000002500 */
[----:B------:R-:W-:Y:S02]  /*0770*/  SHF.R.S32.HI R8, RZ, 0x1f, R3 ;  /* 0x0000001fff087819 */ /* 0x000fe40000011403 */
[----:B------:R-:W-:Y:S01]  /*0780*/  ELECT P0, URZ, PT ;  /* 0x00000000003f782f */ /* 0x000fe20003800000 */
[----:B------:R1:W2:Y:S01]  /*0790*/  SHFL.IDX PT, R9, R0, RZ, 0x1f ;  /* 0x00001fff00097589 */ /* 0x0002a200000e0000 */
[----:B------:R-:W-:Y:S02]  /*07a0*/  SHF.R.S32.HI R19, RZ, 0x1f, R10 ;  /* 0x0000001fff137819 */ /* 0x000fe4000001140a */
[----:B------:R-:W-:Y:S02]  /*07b0*/  ELECT P1, URZ, PT ;  /* 0x00000000003f782f */ /* 0x000fe40003820000 */
[----:B------:R-:W-:Y:S01]  /*07c0*/  LEA.HI R8, R8, R3, RZ, 0x2 ;  /* 0x0000000308087211 */ /* 0x000fe200078f10ff */
[----:B------:R-:W3:Y:S01]  /*07d0*/  S2R R16, SR_CTAID.Y ;  /* 0x0000000000107919 */ /* 0x000ee20000002600 */
[----:B------:R-:W-:Y:S01]  /*07e0*/  LEA.HI R4, R19, R10, RZ, 0x3 ;  /* 0x0000000a13047211 */ /* 0x000fe200078f18ff */
[----:B------:R-:W4:Y:S01]  /*07f0*/  LDC R12, c[0x0][0x140] ;  /* 0x00005000ff0c7b82 */ /* 0x000f220000000800 */
[----:B------:R-:W-:Y:S01]  /*0800*/  LOP3.LUT R8, R8, 0x3ffffffc, RZ, 0xc0, !PT ;  /* 0x3ffffffc08087812 */ /* 0x000fe200078ec0ff */
[----:B------:R-:W-:Y:S01]  /*0810*/  ULDC UR4, c[0x0][0x150] ;  /* 0x0000540000047ab9 */ /* 0x000fe20000000800 */
[--C-:B------:R-:W-:Y:S01]  /*0820*/  SHF.R.S32.HI R7, RZ, 0x3, R4.reuse ;  /* 0x00000003ff077819 */ /* 0x100fe20000011404 */
[----:B------:R-:W-:Y:S01]  /*0830*/  UMOV UR12, 0x80 ;  /* 0x00000080000c7882 */ /* 0x000fe20000000000 */
[----:B------:R-:W-:Y:S01]  /*0840*/  SHF.R.S32.HI R4, RZ, 0x1f, R4 ;  /* 0x0000001fff047819 */ /* 0x000fe20000011404 */
[----:B------:R-:W-:Y:S01]  /*0850*/  NOP ;  /* 0x0000000000007918 */ /* 0x000fe20000000000 */
[----:B------:R-:W-:Y:S01]  /*0860*/  NOP ;  /* 0x0000000000007918 */ /* 0x000fe20000000000 */
[----:B------:R-:W5:Y:S01]  /*0870*/  LDC R25, c[0x0][0x148] ;  /* 0x00005200ff197b82 */ /* 0x000f620000000800 */
[----:B------:R-:W-:Y:S01]  /*0880*/  LEA.HI R4, R4, R7, RZ, 0x2 ;  /* 0x0000000704047211 */ /* 0x000fe200078f10ff */
[C---:B------:R-:W-:Y:S01]  /*0890*/  VIADD R40, R6.reuse, 0xffffffff ;  /* 0xffffffff06287836 */ /* 0x040fe20000000000 */
[----:B------:R-:W-:-:S02]  /*08a0*/  ISETP.NE.AND P4, PT, R6, RZ, PT ;  /* 0x000000ff0600720c */ /* 0x000fc40003f85270 */
[----:B------:R-:W-:Y:S02]  /*08b0*/  LOP3.LUT R4, R4, 0xfffffffc, RZ, 0xc0, !PT ;  /* 0xfffffffc04047812 */ /* 0x000fe400078ec0ff */
[----:B0-----:R-:W-:Y:S01]  /*08c0*/  ISETP.NE.OR P0, PT, R13, RZ, !P0 ;  /* 0x000000ff0d00720c */ /* 0x001fe20004705670 */
[----:B------:R-:W-:Y:S01]  /*08d0*/  IMAD.MOV.U32 R13, RZ, RZ, 0x1 ;  /* 0x00000001ff0d7424 */ /* 0x000fe200078e00ff */
[----:B-1----:R-:W-:Y:S01]  /*08e0*/  I2FP.F32.U32 R0, UR13 ;  /* 0x0000000d00007c45 */ /* 0x002fe20008201000 */
[----:B------:R-:W-:Y:S01]  /*08f0*/  IMAD.IADD R4, R7, 0x1, -R4 ;  /* 0x0000000107047824 */ /* 0x000fe200078e0a04 */
[----:B--2---:R-:W-:Y:S01]  /*0900*/  ISETP.NE.OR P1, PT, R9, RZ, !P1 ;  /* 0x000000ff0900720c */ /* 0x004fe20004f25670 */
[----:B------:R-:W-:Y:S01]  /*0910*/  IMAD.IADD R7, R3, 0x1, -R8 ;  /* 0x0000000103077824 */ /* 0x000fe200078e0a08 */
[----:B------:R-:W-:Y:S01]  /*0920*/  SHF.R.S32.HI R3, RZ, 0x1f, R2 ;  /* 0x0000001fff037819 */ /* 0x000fe20000011402 */
[----:B------:R-:W-:Y:S01]  /*0930*/  FMUL R0, R0, UR4 ;  /* 0x0000000400007c20 */ /* 0x000fe20008400000 */
[----:B------:R-:W0:Y:S01]  /*0940*/  LDC R9, c[0x0][0x144] ;  /* 0x00005100ff097b82 */ /* 0x000e220000000800 */
[----:B------:R-:W-:Y:S01]  /*0950*/  IMAD R4, R7, 0x4, R4 ;  /* 0x0000000407047824 */ /* 0x000fe200078e0204 */
[----:B------:R-:W-:Y:S01]  /*0960*/  LEA.HI R3, R3, R2, RZ, 0x2 ;  /* 0x0000000203037211 */ /* 0x000fe200078f10ff */
[----:B------:R-:W-:Y:S01]  /*0970*/  ULDC UR4, c[0x0][0x154] ;  /* 0x0000550000047ab9 */ /* 0x000fe20000000800 */
[----:B----4-:R-:W-:Y:S01]  /*0980*/  ISETP.EQ.U32.AND P3, PT, R12, 0x1, PT ;  /* 0x000000010c00780c */ /* 0x010fe20003f62070 */
[C---:B------:R-:W-:Y:S01]  /*0990*/  IMAD.SHL.U32 R7, R4.reuse, 0x4, RZ ;  /* 0x0000000404077824 */ /* 0x040fe200078e00ff */
[----:B------:R-:W-:Y:S01]  /*09a0*/  VOTEU.ALL UP0, P0 ;  /* 0x00000000003f7886 */ /* 0x000fe20000000000 */
[----:B------:R-:W1:Y:S01]  /*09b0*/  F2I.U32.TRUNC.NTZ R0, R0 ;  /* 0x0000000000007305 */ /* 0x000e62000020f000 */
[----:B------:R-:W-:Y:S01]  /*09c0*/  LOP3.LUT R3, R3, 0xfffffffc, RZ, 0xc0, !PT ;  /* 0xfffffffc03037812 */ /* 0x000fe200078ec0ff */
[----:B------:R-:W-:Y:S01]  /*09d0*/  VOTEU.ALL UP1, P1 ;  /* 0x00000000003f7886 */ /* 0x000fe20000820000 */
[----:B------:R-:W-:Y:S01]  /*09e0*/  LOP3.LUT R12, R4, 0xc, R7, 0x78, !PT ;  /* 0x0000000c040c7812 */ /* 0x000fe200078e7807 */
[----:B------:R-:W2:Y:S01]  /*09f0*/  @!UP0 S2UR UR7, SR_CgaCtaId ;  /* 0x00000000000789c3 */ /* 0x000ea20000008800 */
[----:B------:R4:W5:Y:S01]  /*0a00*/  SHFL.IDX PT, R8, R5, RZ, 0x1f ;  /* 0x00001fff05087589 */ /* 0x00096200000e0000 */
[----:B------:R-:W-:Y:S01]  /*0a10*/  IMAD.IADD R18, R2, 0x1, -R3 ;  /* 0x0000000102127824 */ /* 0x000fe200078e0a03 */
[----:B---3--:R-:W-:Y:S01]  /*0a20*/  I2FP.F32.U32 R2, R16 ;  /* 0x0000001000027245 */ /* 0x008fe20000201000 */
[----:B------:R-:W-:Y:S01]  /*0a30*/  @!UP0 UMOV UR6, 0x400 ;  /* 0x0000040000068882 */ /* 0x000fe20000000000 */
[----:B------:R-:W-:Y:S01]  /*0a40*/  SHF.R.S32.HI R3, RZ, 0x1f, R12 ;  /* 0x0000001fff037819 */ /* 0x000fe2000001140c */
[----:B------:R-:W-:Y:S01]  /*0a50*/  @!UP1 UMOV UR9, 0x400 ;  /* 0x0000040000099882 */ /* 0x000fe20000000000 */
[----:B------:R-:W-:Y:S01]  /*0a60*/  VOTEU.ALL UP2, P1 ;  /* 0x00000000003f7886 */ /* 0x000fe20000840000 */
[----:B------:R-:W3:Y:S01]  /*0a70*/  @!UP1 S2UR UR10, SR_CgaCtaId ;  /* 0x00000000000a99c3 */ /* 0x000ee20000008800 */
[----:B------:R-:W-:Y:S01]  /*0a80*/  LEA.HI R3, R3, R12, RZ, 0x3 ;  /* 0x0000000c03037211 */ /* 0x000fe200078f18ff */
[----:B------:R-:W-:Y:S01]  /*0a90*/  FMUL R2, R2, UR4 ;  /* 0x0000000402027c20 */ /* 0x000fe20008400000 */
[----:B-1----:R-:W-:Y:S01]  /*0aa0*/  IMAD.MOV R0, RZ, RZ, -R0 ;  /* 0x000000ffff007224 */ /* 0x002fe200078e0a00 */
[----:B------:R-:W-:Y:S01]  /*0ab0*/  UMOV UR4, 0x20 ;  /* 0x0000002000047882 */ /* 0x000fe20000000000 */
[----:B----4-:R-:W-:Y:S01]  /*0ac0*/  LOP3.LUT R5, R3, 0xfffffff8, RZ, 0xc0, !PT ;  /* 0xfffffff803057812 */ /* 0x010fe200078ec0ff */
[----:B------:R-:W-:-:S04]  /*0ad0*/  @!UP0 UIADD3 UR4, -UR4, 0x100000, URZ ;  /* 0x0010000004048890 */ /* 0x000fc8000fffe13f */
[----:B------:R-:W-:Y:S02]  /*0ae0*/  @!UP0 USHF.L.U32 UR5, UR4, 0xb, URZ ;  /* 0x0000000b04058899 */ /* 0x000fe4000800063f */
[----:B------:R-:W-:Y:S01]  /*0af0*/  @!UP0 USHF.L.U32 UR4, UR4, 0x1, URZ ;  /* 0x0000000104048899 */ /* 0x000fe2000800063f */
[----:B0-----:R-:W-:Y:S01]  /*0b00*/  IMAD R24, R9, R0, UR13 ;  /* 0x0000000d09187e24 */ /* 0x001fe2000f8e0200 */
[----:B------:R-:W0:Y:S01]  /*0b10*/  F2I.U32.TRUNC.NTZ R2, R2 ;  /* 0x0000000200027305 */ /* 0x000e22000020f000 */
[----:B------:R-:W-:Y:S01]  /*0b20*/  VOTEU.ALL UP3, P1 ;  /* 0x00000000003f7886 */ /* 0x000fe20000860000 */
[----:B------:R-:W-:Y:S01]  /*0b30*/  IMAD.IADD R5, R12, 0x1, -R5 ;  /* 0x000000010c057824 */ /* 0x000fe200078e0a05 */
[----:B------:R-:W-:Y:S01]  /*0b40*/  VOTEU.ALL UP4, P1 ;  /* 0x00000000003f7886 */ /* 0x000fe20000880000 */
[----:B------:R-:W-:Y:S01]  /*0b50*/  VOTEU.ALL UP5, P1 ;  /* 0x00000000003f7886 */ /* 0x000fe200008a0000 */
[C---:B------:R-:W-:Y:S02]  /*0b60*/  ISETP.NE.AND P1, PT, R18.reuse, 0x3, PT ;  /* 0x000000031200780c */ /* 0x040fe40003f25270 */
[----:B------:R-:W-:Y:S01]  /*0b70*/  ISETP.NE.AND P2, PT, R5, R24, PT ;  /* 0x000000180500720c */ /* 0x000fe20003f45270 */
[----:B--2---:R-:W-:Y:S01]  /*0b80*/  @!UP0 ULEA UR8, UR7, UR6, 0x18 ;  /* 0x0000000607088291 */ /* 0x004fe2000f8ec03f */
[----:B------:R-:W-:Y:S01]  /*0b90*/  ISETP.EQ.OR P1, PT, R18, RZ, !P1 ;  /* 0x000000ff1200720c */ /* 0x000fe20004f22670 */
[----:B------:R-:W-:-:S04]  /*0ba0*/  @!UP1 UIADD3 UR6, -UR12, 0x100000, URZ ;  /* 0x001000000c069890 */ /* 0x000fc8000fffe13f */
[----:B------:R-:W-:Y:S02]  /*0bb0*/  @!UP1 USHF.L.U32 UR7, UR6, 0xb, URZ ;  /* 0x0000000b06079899 */ /* 0x000fe4000800063f */
[----:B------:R-:W-:Y:S01]  /*0bc0*/  @!UP1 USHF.L.U32 UR6, UR6, 0x1, URZ ;  /* 0x0000000106069899 */ /* 0x000fe2000800063f */
[----:B------:R-:W-:Y:S01]  /*0bd0*/  ISETP.GE.U32.AND P6, PT, R40, 0x2, PT ;  /* 0x000000022800780c */ /* 0x000fe20003fc6070 */
[----:B------:R-:W-:Y:S01]  /*0be0*/  VOTEU.ALL UP0, P0 ;  /* 0x00000000003f7886 */ /* 0x000fe20000000000 */
[----:B------:R-:W-:Y:S01]  /*0bf0*/  ISETP.EQ.AND P1, PT, R6, RZ, P1 ;  /* 0x000000ff0600720c */ /* 0x000fe20000f22270 */
[----:B0-----:R-:W-:Y:S01]  /*0c00*/  IMAD.MOV R26, RZ, RZ, -R2 ;  /* 0x000000ffff1a7224 */ /* 0x001fe200078e0a02 */
[----:B---3--:R-:W-:Y:S02]  /*0c10*/  @!UP1 ULEA UR9, UR10, UR9, 0x18 ;  /* 0x000000090a099291 */ /* 0x008fe4000f8ec03f */
[----:B------:R-:W-:Y:S01]  /*0c20*/  SEL R7, RZ, 0x1, !P1 ;  /* 0x00000001ff077807 */ /* 0x000fe20004800000 */
[----:B------:R-:W-:Y:S01]  /*0c30*/  VOTEU.ALL UP1, P0 ;  /* 0x00000000003f7886 */ /* 0x000fe20000020000 */
[----:B-----5:R-:W-:Y:S01]  /*0c40*/  IMAD R0, R25, R26, R16 ;  /* 0x0000001a19007224 */ /* 0x020fe200078e0210 */
[----:B------:R-:W-:Y:S01]  /*0c50*/  @P2 SHF.R.S32.HI R3, RZ, 0x3, R3 ;  /* 0x00000003ff032819 */ /* 0x000fe20000011403 */
[----:B------:R-:W0:Y:S02]  /*0c60*/  FENCE.VIEW.ASYNC.S ;  /* 0x00000000000073c6 */ /* 0x000e240000000000 */
[----:B0-----:R0:W1:Y:S01]  /*0c70*/  @!UP0 SYNCS.EXCH.64 URZ, [UR8+0x280], UR4 ;  /* 0x00028004083f85b2 */ /* 0x0010620008000100 */
[----:B------:R-:W-:-:S02]  /*0c80*/  LOP3.LUT P0, RZ, R10, 0x7, RZ, 0xc0, !PT ;  /* 0x000000070aff7812 */ /* 0x000fc4000780c0ff */
[----:B------:R-:W-:Y:S02]  /*0c90*/  @P2 ISETP.NE.AND P5, PT, R3, R0, PT ;  /* 0x000000000300220c */ /* 0x000fe40003fa5270 */
[----:B------:R-:W-:Y:S02]  /*0ca0*/  ISETP.LT.U32.AND P0, PT, R12, 0x8, !P0 ;  /* 0x000000080c00780c */ /* 0x000fe40004701070 */
[----:B------:R-:W-:Y:S02]  /*0cb0*/  @P2 SEL R13, RZ, 0x1, P5 ;  /* 0x00000001ff0d2807 */ /* 0x000fe40002800000 */
[----:B------:R-:W-:Y:S02]  /*0cc0*/  SEL R0, RZ, 0x1, !P0 ;  /* 0x00000001ff007807 */ /* 0x000fe40004000000 */
[----:B------:R-:W-:Y:S02]  /*0cd0*/  R2UR UR11, R8 ;  /* 0x00000000080b72ca */ /* 0x000fe400000e0000 */
[----:B------:R-:W-:-:S02]  /*0ce0*/  LOP3.LUT R13, R13, R0, RZ, 0xc0, !PT ;  /* 0x000000000d0d7212 */ /* 0x000fc400078ec0ff */
[----:B------:R-:W-:Y:S01]  /*0cf0*/  SEL R7, R7, 0x2, P6 ;  /* 0x0000000207077807 */ /* 0x000fe20003000000 */
[----:B------:R0:W2:Y:S01]  /*0d00*/  @!UP1 SYNCS.EXCH.64 URZ, [UR8+0x288], UR4 ;  /* 0x00028804083f95b2 */ /* 0x0000a20008000100 */
[----:B------:R-:W-:Y:S01]  /*0d10*/  NOP ;  /* 0x0000000000007918 */ /* 0x000fe20000000000 */
[----:B------:R0:W3:Y:S01]  /*0d20*/  @!UP2 SYNCS.EXCH.64 URZ, [UR9+0x260], UR6 ;  /* 0x00026006093fa5b2 */ /* 0x0000e20008000100 */
[----:B------:R0:W4:Y:S01]  /*0d30*/  @!UP3 SYNCS.EXCH.64 URZ, [UR9+0x268], UR6 ;  /* 0x00026806093fb5b2 */ /* 0x0001220008000100 */
[----:B------:R0:W0:Y:S01]  /*0d40*/  @!UP4 SYNCS.EXCH.64 URZ, [UR9+0x270], UR6 ;  /* 0x00027006093fc5b2 */ /* 0x0000220008000100 */
[----:B------:R0:W0:Y:S01]  /*0d50*/  @!UP5 SYNCS.EXCH.64 URZ, [UR9+0x278], UR6 ;  /* 0x00027806093fd5b2 */ /* 0x0000220008000100 */
[----:B------:R-:W-:Y:S01]  /*0d60*/  NOP ;  /* 0x0000000000007918 */ /* 0x000fe20000000000 */
[----:B------:R-:W-:Y:S05]  /*0d70*/  @!P3 BRA `(.L_x_4) ;  /* 0x000000000008b947 */ /* 0x000fea0003800000 */
[----:B01234-:R-:W-:Y:S01]  /*0d80*/  UCGABAR_ARV ;  /* 0x00000000000079c7 */ /* 0x01ffe20008000000 */
[----:B------:R-:W-:Y:S05]  /*0d90*/  BRA `(.L_x_5) ;  /* 0x0000000000047947 */ /* 0x000fea0003800000 */
.L_x_4:
[----:B01234-:R-:W-:Y:S01]  /*0da0*/  NOP ;  /* 0x0000000000007918 */ /* 0x01ffe20000000000 */
.L_x_5:
[----:B------:R-:W-:Y:S01]  /*0db0*/  ULDC.64 UR4, c[0x0][0x598] ;  /* 0x0001660000047ab9 */ /* 0x000fe20000000a00 */
[----:B------:R-:W-:Y:S01]  /*0dc0*/  ULDC.64 UR20, c[0x0][0x208] ;  /* 0x0000820000147ab9 */ /* 0x000fe20000000a00 */
[----:B------:R-:W-:-:S04]  /*0dd0*/  ISETP.NE.U32.AND P0, PT, RZ, UR4, PT ;  /* 0x00000004ff007c0c */ /* 0x000fc8000bf05070 */
[----:B------:R-:W-:-:S13]  /*0de0*/  ISETP.NE.AND.EX P0, PT, RZ, UR5, PT, P0 ;  /* 0x00000005ff007c0c */ /* 0x000fda000bf05300 */
[----:B------:R-:W-:Y:S05]  /*0df0*/  @!P0 BRA `(.L_x_6) ;  /* 0x00000000001c8947 */ /* 0x000fea0003800000 */
[----:B------:R-:W0:Y:S02]  /*0e00*/  LDC.64 R2, c[0x0][0x598] ;  /* 0x00016600ff027b82 */ /* 0x000e240000000a00 */
[----:B0-----:R-:W2:Y:S02]  /*0e10*/  LDG.E.64 R2, desc[UR20][R2.64] ;  /* 0x0000001402027981 */ /* 0x001ea4000c1e1b00 */
[----:B--2---:R-:W-:-:S04]  /*0e20*/  ISETP.NE.U32.AND P0, PT, R2, RZ, PT ;  /* 0x000000ff0200720c */ /* 0x004fc80003f05070 */
[----:B------:R-:W-:-:S13]  /*0e30*/  ISETP.NE.AND.EX P0, PT, R3, RZ, PT, P0 ;  /* 0x000000ff0300720c */ /* 0x000fda0003f05300 */
[----:B------:R-:W-:Y:S05]  /*0e40*/  @!P0 BRA `(.L_x_6) ;  /* 0x0000000000088947 */ /* 0x000fea0003800000 */
[----:B------:R0:W5:Y:S01]  /*0e50*/  LD.E R14, desc[UR20][R2.64] ;  /* 0x00000014020e7980 */ /* 0x000162000c101900 */
[----:B------:R-:W-:Y:S05]  /*0e60*/  BRA `(.L_x_7) ;  /* 0x0000000000207947 */ /* 0x000fea0003800000 */
.L_x_6:
[----:B------:R-:W-:Y:S02]  /*0e70*/  ULDC.64 UR4, c[0x0][0x588] ;  /* 0x0001620000047ab9 */ /* 0x000fe40000000a00 */
[----:B------:R-:W-:-:S04]  /*0e80*/  ISETP.NE.U32.AND P0, PT, RZ, UR4, PT ;  /* 0x00000004ff007c0c */ /* 0x000fc8000bf05070 */
[----:B------:R-:W-:-:S13]  /*0e90*/  ISETP.NE.AND.EX P0, PT, RZ, UR5, PT, P0 ;  /* 0x00000005ff007c0c */ /* 0x000fda000bf05300 */
[----:B------:R-:W-:Y:S05]  /*0ea0*/  @!P0 BRA `(.L_x_8) ;  /* 0x00000000000c8947 */ /* 0x000fea0003800000 */
[----:B------:R-:W0:Y:S02]  /*0eb0*/  LDC.64 R14, c[0x0][0x588] ;  /* 0x00016200ff0e7b82 */ /* 0x000e240000000a00 */
[----:B0-----:R1:W5:Y:S01]  /*0ec0*/  LDG.E R14, desc[UR20][R14.64] ;  /* 0x000000140e0e7981 */ /* 0x001362000c1e1900 */
[----:B------:R-:W-:Y:S05]  /*0ed0*/  BRA `(.L_x_7) ;  /* 0x0000000000047947 */ /* 0x000fea0003800000 */
.L_x_8:
[----:B------:R-:W2:Y:S02]  /*0ee0*/  LDC R14, c[0x0][0x580] ;  /* 0x00016000ff0e7b82 */ /* 0x000ea40000000800 */
.L_x_7:
[----:B------:R-:W-:Y:S02]  /*0ef0*/  ULDC.64 UR4, c[0x0][0x5a0] ;  /* 0x0001680000047ab9 */ /* 0x000fe40000000a00 */
[----:B------:R-:W-:-:S04]  /*0f00*/  ISETP.NE.U32.AND P0, PT, RZ, UR4, PT ;  /* 0x00000004ff007c0c */ /* 0x000fc8000bf05070 */
[----:B------:R-:W-:-:S13]  /*0f10*/  ISETP.NE.AND.EX P0, PT, RZ, UR5, PT, P0 ;  /* 0x00000005ff007c0c */ /* 0x000fda000bf05300 */
[----:B------:R-:W-:Y:S05]  /*0f20*/  @!P0 BRA `(.L_x_9) ;  /* 0x00000000001c8947 */ /* 0x000fea0003800000 */
[----:B0-----:R-:W0:Y:S02]  /*0f30*/  LDC.64 R2, c[0x0][0x5a0] ;  /* 0x00016800ff027b82 */ /* 0x001e240000000a00 */
[----:B0-----:R-:W3:Y:S02]  /*0f40*/  LDG.E.64 R2, desc[UR20][R2.64] ;  /* 0x0000001402027981 */ /* 0x001ee4000c1e1b00 */
[----:B---3--:R-:W-:-:S04]  /*0f50*/  ISETP.NE.U32.AND P0, PT, R2, RZ, PT ;  /* 0x000000ff0200720c */ /* 0x008fc80003f05070 */
[----:B------:R-:W-:-:S13]  /*0f60*/  ISETP.NE.AND.EX P0, PT, R3, RZ, PT, P0 ;  /* 0x000000ff0300720c */ /* 0x000fda0003f05300 */
[----:B------:R-:W-:Y:S05]  /*0f70*/  @!P0 BRA `(.L_x_9) ;  /* 0x0000000000088947 */ /* 0x000fea0003800000 */
[----:B-1----:R0:W5:Y:S01]  /*0f80*/  LD.E R15, desc[UR20][R2.64] ;  /* 0x00000014020f7980 */ /* 0x002162000c101900 */
[----:B------:R-:W-:Y:S05]  /*0f90*/  BRA `(.L_x_10) ;  /* 0x0000000000207947 */ /* 0x000fea0003800000 */
.L_x_9:
[----:B------:R-:W-:Y:S02]  /*0fa0*/  ULDC.64 UR4, c[0x0][0x590] ;  /* 0x0001640000047ab9 */ /* 0x000fe40000000a00 */
[----:B------:R-:W-:-:S04]  /*0fb0*/  ISETP.NE.U32.AND P0, PT, RZ, UR4, PT ;  /* 0x00000004ff007c0c */ /* 0x000fc8000bf05070 */
[----:B------:R-:W-:-:S13]  /*0fc0*/  ISETP.NE.AND.EX P0, PT, RZ, UR5, PT, P0 ;  /* 0x00000005ff007c0c */ /* 0x000fda000bf05300 */
[----:B------:R-:W-:Y:S05]  /*0fd0*/  @!P0 BRA `(.L_x_11) ;  /* 0x00000000000c8947 */ /* 0x000fea0003800000 */
[----:B0-----:R-:W1:Y:S02]  /*0fe0*/  LDC.64 R2, c[0x0][0x590] ;  /* 0x00016400ff027b82 */ /* 0x001e640000000a00 */
[----:B-1----:R1:W5:Y:S01]  /*0ff0*/  LDG.E R15, desc[UR20][R2.64] ;  /* 0x00000014020f7981 */ /* 0x002362000c1e1900 */
[----:B------:R-:W-:Y:S05]  /*1000*/  BRA `(.L_x_10) ;  /* 0x0000000000047947 */ /* 0x000fea0003800000 */
.L_x_11:
[----:B-1----:R-:W3:Y:S02]  /*1010*/  LDC R15, c[0x0][0x584] ;  /* 0x00016100ff0f7b82 */ /* 0x002ee40000000800 */
.L_x_10:
[----:B------:R-:W4:Y:S01]  /*1020*/  LDC R0, c[0x0][0x65c] ;  /* 0x00019700ff007b82 */ /* 0x000f220000000800 */
[----:B------:R-:W-:Y:S01]  /*1030*/  ULDC UR8, c[0x0][0x28c] ;  /* 0x0000a30000087ab9 */ /* 0x000fe20000000800 */
[----:B------:R-:W-:Y:S01]  /*1040*/  ISETP.NE.AND P0, PT, R6, 0x2, PT ;  /* 0x000000020600780c */ /* 0x000fe20003f05270 */
[----:B------:R-:W-:Y:S01]  /*1050*/  UIADD3 UR8, UR8, 0x1f, URZ ;  /* 0x0000001f08087890 */ /* 0x000fe2000fffe03f */
[----:B------:R-:W-:Y:S01]  /*1060*/  IMAD.U32 R4, RZ, RZ, UR13 ;  /* 0x0000000dff047e24 */ /* 0x000fe2000f8e00ff */
[----:B------:R-:W-:Y:S01]  /*1070*/  UMOV UR5, URZ ;  /* 0x0000003f00057c82 */ /* 0x000fe20008000000 */
[----:B------:R-:W-:Y:S01]  /*1080*/  UMOV UR4, URZ ;  /* 0x0000003f00047c82 */ /* 0x000fe20008000000 */
[----:B------:R-:W-:-:S04]  /*1090*/  USHF.R.S32.HI UR9, URZ, 0x1f, UR8 ;  /* 0x0000001f3f097899 */ /* 0x000fc80008011408 */
[----:B------:R-:W-:Y:S01]  /*10a0*/  ULEA.HI UR9, UR9, UR8, URZ, 0x5 ;  /* 0x0000000809097291 */ /* 0x000fe2000f8f283f */
[----:B----4-:R-:W-:-:S13]  /*10b0*/  ISETP.NE.AND P2, PT, R0, 0x1, PT ;  /* 0x000000010000780c */ /* 0x010fda0003f45270 */
[----:B01----:R-:W0:Y:S01]  /*10c0*/  @P2 LDC R3, c[0x0][0x10] ;  /* 0x00000400ff032b82 */ /* 0x003e220000000800 */
[----:B------:R-:W-:Y:S02]  /*10d0*/  @P2 IMAD.MOV.U32 R17, RZ, RZ, RZ ;  /* 0x000000ffff112224 */ /* 0x000fe400078e00ff */
[----:B------:R-:W-:-:S05]  /*10e0*/  @P2 IMAD.MOV.U32 R5, RZ, RZ, RZ ;  /* 0x000000ffff052224 */ /* 0x000fca00078e00ff */
[----:B------:R-:W1:Y:S01]  /*10f0*/  @!P2 LDC R9, c[0x0][0xc] ;  /* 0x00000300ff09ab82 */ /* 0x000e620000000800 */
[----:B------:R-:W-:Y:S01]  /*1100*/  ULDC UR6, c[0x0][0xc] ;  /* 0x0000030000067ab9 */ /* 0x000fe20000000800 */
[----:B------:R-:W-:Y:S02]  /*1110*/  ULDC UR7, c[0x0][0x10] ;  /* 0x0000040000077ab9 */ /* 0x000fe40000000800 */
[----:B------:R-:W-:-:S04]  /*1120*/  UIMAD.WIDE.U32 UR6, UR6, UR7, URZ ;  /* 0x00000007060672a5 */ /* 0x000fc8000f8e003f */
[----:B------:R-:W4:Y:S01]  /*1130*/  LDC R8, c[0x0][0x14] ;  /* 0x00000500ff087b82 */ /* 0x000f220000000800 */
[----:B0-----:R-:W-:Y:S01]  /*1140*/  @P2 IMAD.WIDE.U32 R2, R3, UR13, R16 ;  /* 0x0000000d03022c25 */ /* 0x001fe2000f8e0010 */
[----:B------:R-:W-:-:S03]  /*1150*/  USHF.R.S32.HI UR13, URZ, 0x5, UR9 ;  /* 0x000000053f0d7899 */ /* 0x000fc60008011409 */
[----:B------:R-:W-:Y:S02]  /*1160*/  @P2 IMAD.IADD R3, R3, 0x1, R5 ;  /* 0x0000000103032824 */ /* 0x000fe400078e0205 */
[----:B------:R-:W-:Y:S02]  /*1170*/  IMAD.MOV.U32 R5, RZ, RZ, RZ ;  /* 0x000000ffff057224 */ /* 0x000fe400078e00ff */
[----:B-1----:R-:W-:-:S04]  /*1180*/  @!P2 IMAD.WIDE.U32 R4, R16, R9, R4 ;  /* 0x000000091004a225 */ /* 0x002fc800078e0004 */
[----:B------:R-:W-:Y:S02]  /*1190*/  @!P2 IMAD.MOV.U32 R2, RZ, RZ, R4 ;  /* 0x000000ffff02a224 */ /* 0x000fe400078e0004 */
[C---:B----4-:R-:W-:Y:S02]  /*11a0*/  IMAD R21, R8.reuse, UR7, RZ ;  /* 0x0000000708157c24 */ /* 0x050fe4000f8e02ff */
[----:B------:R-:W-:Y:S01]  /*11b0*/  IMAD.WIDE.U32 R8, R8, UR6, RZ ;  /* 0x0000000608087c25 */ /* 0x000fe2000f8e00ff */
[----:B------:R-:W-:-:S03]  /*11c0*/  ULDC.64 UR6, c[0x0][0x650] ;  /* 0x0001940000067ab9 */ /* 0x000fc60000000a00 */
[----:B------:R-:W-:Y:S02]  /*11d0*/  @!P2 IMAD.MOV.U32 R3, RZ, RZ, R5 ;  /* 0x000000ffff03a224 */ /* 0x000fe400078e0005 */
[----:B------:R-:W-:Y:S01]  /*11e0*/  IMAD.IADD R0, R9, 0x1, R21 ;  /* 0x0000000109007824 */ /* 0x000fe200078e0215 */
[----:B------:R-:W-:Y:S06]  /*11f0*/  @P0 BRA `(.L_x_12) ;  /* 0x0000000000280947 */ /* 0x000fec0003800000 */
[----:B------:R-:W-:Y:S01]  /*1200*/  UIMAD.WIDE.U32 UR4, UR13, -0x45306eb3, URZ ;  /* 0xbacf914d0d0478a5 */ /* 0x000fe2000f8e003f */
[----:B------:R-:W-:Y:S01]  /*1210*/  IADD3 R2, P0, R2, R8, RZ ;  /* 0x0000000802027210 */ /* 0x000fe20007f1e0ff */
[----:B------:R-:W-:Y:S02]  /*1220*/  UISETP.GE.U32.AND UP0, UPT, UR13, 0x25, UPT ;  /* 0x000000250d00788c */ /* 0x000fe4000bf06070 */
[----:B------:R-:W-:Y:S02]  /*1230*/  UIADD3 UR4, -UR5, UR13, URZ ;  /* 0x0000000d05047290 */ /* 0x000fe4000fffe13f */
[----:B------:R-:W-:Y:S02]  /*1240*/  IMAD.X R3, R0, 0x1, R3, P0 ;  /* 0x0000000100037824 */ /* 0x000fe400000e0603 */
[----:B------:R-:W-:-:S04]  /*1250*/  ULEA.HI UR4, UR4, UR5, URZ, 0x1f ;  /* 0x0000000504047291 */ /* 0x000fc8000f8ff83f */
[----:B------:R-:W-:-:S03]  /*1260*/  USHF.R.U32.HI UR5, URZ, 0x5, UR4 ;  /* 0x000000053f057899 */ /* 0x000fc60008011604 */
[----:B------:R-:W-:Y:S01]  /*1270*/  UMOV UR4, URZ ;  /* 0x0000003f00047c82 */ /* 0x000fe20008000000 */
[----:B------:R-:W-:Y:S02]  /*1280*/  @UP0 ULOP3.LUT UR4, UR5, 0x1, URZ, 0xc0, !UPT ;  /* 0x0000000105040892 */ /* 0x000fe4000f8ec03f */
[----:B------:R-:W-:-:S12]  /*1290*/  UIMAD UR5, UR5, -0x25, UR13 ;  /* 0xffffffdb050578a4 */ /* 0x000fd8000f8e020d */
.L_x_12:
[----:B------:R-:W-:Y:S01]  /*12a0*/  ISETP.GE.U32.AND P0, PT, R2, UR6, PT ;  /* 0x0000000602007c0c */ /* 0x000fe2000bf06070 */
[----:B------:R-:W-:Y:S01]  /*12b0*/  IMAD.MOV.U32 R6, RZ, RZ, -0x1 ;  /* 0xffffffffff067424 */ /* 0x000fe200078e00ff */
[----:B------:R-:W-:Y:S01]  /*12c0*/  PRMT R20, RZ, 0x7610, R20 ;  /* 0x00007610ff147816 */ /* 0x000fe20000000014 */
[----:B------:R-:W-:Y:S01]  /*12d0*/  IMAD.MOV.U32 R5, RZ, RZ, -0x1 ;  /* 0xffffffffff057424 */ /* 0x000fe200078e00ff */
[----:B------:R-:W-:Y:S01]  /*12e0*/  ISETP.GE.U32.AND.EX P0, PT, R3, UR7, PT, P0 ;  /* 0x0000000703007c0c */ /* 0x000fe2000bf06100 */
[----:B------:R-:W-:-:S12]  /*12f0*/  IMAD.MOV.U32 R4, RZ, RZ, -0x1 ;  /* 0xffffffffff047424 */ /* 0x000fd800078e00ff */
[----:B------:R-:W-:Y:S05]  /*1300*/  @P0 BRA `(.L_x_13) ;  /* 0x0000000400240947 */ /* 0x000fea0003800000 */
[----:B------:R-:W0:Y:S01]  /*1310*/  LDC.64 R28, c[0x0][0x628] ;  /* 0x00018a00ff1c7b82 */ /* 0x000e220000000a00 */
[----:B------:R-:W-:Y:S02]  /*1320*/  IMAD.MOV.U32 R4, RZ, RZ, R2 ;  /* 0x000000ffff047224 */ /* 0x000fe400078e0002 */
[----:B------:R-:W-:-:S05]  /*1330*/  IMAD.MOV.U32 R5, RZ, RZ, R3 ;  /* 0x000000ffff057224 */ /* 0x000fca00078e0003 */
[----:B------:R-:W1:Y:S08]  /*1340*/  LDC R6, c[0x0][0x630] ;  /* 0x00018c00ff067b82 */ /* 0x000e700000000800 */
[----:B------:R-:W4:Y:S01]  /*1350*/  LDC.64 R30, c[0x0][0x620] ;  /* 0x00018800ff1e7b82 */ /* 0x000f220000000a00 */
[----:B0-----:R-:W-:-:S04]  /*1360*/  ISETP.NE.U32.AND P0, PT, R28, RZ, PT ;  /* 0x000000ff1c00720c */ /* 0x001fc80003f05070 */
[----:B------:R-:W-:-:S13]  /*1370*/  ISETP.NE.AND.EX P0, PT, R29, RZ, PT, P0 ;  /* 0x000000ff1d00720c */ /* 0x000fda0003f05300 */
[----:B-1--4-:R-:W-:Y:S05]  /*1380*/  @!P0 BRA `(.L_x_14) ;  /* 0x0000000000288947 */ /* 0x012fea0003800000 */
[----:B------:R-:W0:Y:S02]  /*1390*/  LDC R23, c[0x0][0x634] ;  /* 0x00018d00ff177b82 */ /* 0x000e240000000800 */
[----:B0-----:R-:W-:-:S05]  /*13a0*/  IADD3 R23, P0, R2, R23, RZ ;  /* 0x0000001702177210 */ /* 0x001fca0007f1e0ff */
[----:B------:R-:W-:-:S04]  /*13b0*/  IMAD.X R27, RZ, RZ, R3, P0 ;  /* 0x000000ffff1b7224 */ /* 0x000fc800000e0603 */
[----:B------:R-:W-:-:S04]  /*13c0*/  IMAD.WIDE.U32 R4, R27, R28, RZ ;  /* 0x0000001c1b047225 */ /* 0x000fc800078e00ff */
[----:B------:R-:W-:-:S04]  /*13d0*/  IMAD.WIDE.U32 R20, P0, R23, R29, R4 ;  /* 0x0000001d17147225 */ /* 0x000fc80007800004 */
[----:B------:R-:W-:-:S04]  /*13e0*/  IMAD.WIDE.U32 R4, R23, R28, RZ ;  /* 0x0000001c17047225 */ /* 0x000fc800078e00ff */
[----:B------:R-:W-:Y:S01]  /*13f0*/  IMAD.X R23, RZ, RZ, RZ, P0 ;  /* 0x000000ffff177224 */ /* 0x000fe200000e06ff */
[----:B------:R-:W-:Y:S01]  /*1400*/  IADD3 RZ, P0, R5, R20, RZ ;  /* 0x0000001405ff7210 */ /* 0x000fe20007f1e0ff */
[----:B------:R-:W-:-:S04]  /*1410*/  IMAD.MOV.U32 R22, RZ, RZ, R21 ;  /* 0x000000ffff167224 */ /* 0x000fc800078e0015 */
[----:B------:R-:W-:-:S08]  /*1420*/  IMAD.WIDE.U32.X R4, R27, R29, R22, P0 ;  /* 0x0000001d1b047225 */ /* 0x000fd000000e0416 */
.L_x_14:
[----:B------:R-:W0:Y:S01]  /*1430*/  LDC.64 R32, c[0x0][0x640] ;  /* 0x00019000ff207b82 */ /* 0x000e220000000a00 */
[-CC-:B------:R-:W-:Y:S01]  /*1440*/  SHF.R.U64 R36, R4, R6.reuse, R5.reuse ;  /* 0x0000000604247219 */ /* 0x180fe20000001205 */
[----:B------:R-:W-:Y:S01]  /*1450*/  IMAD.MOV.U32 R37, RZ, RZ, 0x1 ;  /* 0x00000001ff257424 */ /* 0x000fe200078e00ff */
[----:B------:R-:W-:Y:S02]  /*1460*/  SHF.R.U32.HI R4, RZ, R6, R5 ;  /* 0x00000006ff047219 */ /* 0x000fe40000011605 */
[----:B------:R-:W-:-:S03]  /*1470*/  IADD3 R21, P0, RZ, -R36, RZ ;  /* 0x80000024ff157210 */ /* 0x000fc60007f1e0ff */
[----:B------:R-:W1:Y:S02]  /*1480*/  LDC R20, c[0x0][0x618] ;  /* 0x00018600ff147b82 */ /* 0x000e640000000800 */
[----:B------:R-:W-:-:S04]  /*1490*/  IMAD.X R5, RZ, RZ, ~R4, P0 ;  /* 0x000000ffff057224 */ /* 0x000fc800000e0e04 */
[-C--:B------:R-:W-:Y:S02]  /*14a0*/  IMAD R6, R5, R30.reuse, RZ ;  /* 0x0000001e05067224 */ /* 0x080fe400078e02ff */
[----:B------:R-:W4:Y:S01]  /*14b0*/  LDC R23, c[0x0][0x608] ;  /* 0x00018200ff177b82 */ /* 0x000f220000000800 */
[----:B------:R-:W-:-:S04]  /*14c0*/  IMAD.WIDE.U32 R4, R21, R30, R2 ;  /* 0x0000001e15047225 */ /* 0x000fc800078e0002 */
[----:B------:R-:W-:-:S03]  /*14d0*/  IMAD R21, R21, R31, R6 ;  /* 0x0000001f15157224 */ /* 0x000fc600078e0206 */
[----:B------:R-:W2:Y:S01]  /*14e0*/  LDC R28, c[0x0][0x658] ;  /* 0x00019600ff1c7b82 */ /* 0x000ea20000000800 */
[----:B------:R-:W-:Y:S01]  /*14f0*/  IMAD.IADD R5, R5, 0x1, R21 ;  /* 0x0000000105057824 */ /* 0x000fe200078e0215 */
[----:B0-----:R-:W-:Y:S01]  /*1500*/  ISETP.NE.U32.AND P0, PT, R32, RZ, PT ;  /* 0x000000ff2000720c */ /* 0x001fe20003f05070 */
[----:B------:R-:W-:-:S03]  /*1510*/  IMAD.MOV.U32 R21, RZ, RZ, -0x1 ;  /* 0xffffffffff157424 */ /* 0x000fc600078e00ff */
[----:B------:R-:W-:Y:S02]  /*1520*/  ISETP.NE.AND.EX P0, PT, R33, RZ, PT, P0 ;  /* 0x000000ff2100720c */ /* 0x000fe40003f05300 */
[----:B------:R-:W0:Y:S01]  /*1530*/  LDC R31, c[0x0][0x600] ;  /* 0x00018000ff1f7b82 */ /* 0x000e220000000800 */
[-CC-:B-1----:R-:W-:Y:S02]  /*1540*/  SHF.R.U64 R29, R4, R20.reuse, R5.reuse ;  /* 0x00000014041d7219 */ /* 0x182fe40000001205 */
[----:B------:R-:W-:-:S05]  /*1550*/  SHF.R.U32.HI R4, RZ, R20, R5 ;  /* 0x00000014ff047219 */ /* 0x000fca0000011605 */
[----:B------:R-:W1:Y:S01]  /*1560*/  LDC R30, c[0x0][0x648] ;  /* 0x00019200ff1e7b82 */ /* 0x000e620000000800 */
[-CC-:B----4-:R-:W-:Y:S02]  /*1570*/  SHF.R.U64 R39, R29, R23.reuse, R4.reuse ;  /* 0x000000171d277219 */ /* 0x190fe40000001204 */
[----:B------:R-:W-:-:S05]  /*1580*/  SHF.R.U32.HI R5, RZ, R23, R4 ;  /* 0x00000017ff057219 */ /* 0x000fca0000011604 */
[----:B------:R-:W4:Y:S01]  /*1590*/  LDC R35, c[0x0][0x638] ;  /* 0x00018e00ff237b82 */ /* 0x000f220000000800 */
[-C--:B--2---:R-:W-:Y:S02]  /*15a0*/  SHF.L.U32 R4, R21, R28.reuse, RZ ;  /* 0x0000001c15047219 */ /* 0x084fe400000006ff */
[--C-:B------:R-:W-:Y:S02]  /*15b0*/  SHF.R.U64 R38, R39, R28, R5.reuse ;  /* 0x0000001c27267219 */ /* 0x100fe40000001205 */
[----:B------:R-:W-:Y:S02]  /*15c0*/  LOP3.LUT R6, RZ, R4, RZ, 0x33, !PT ;  /* 0x00000004ff067212 */ /* 0x000fe400078e33ff */
[----:B------:R-:W-:Y:S01]  /*15d0*/  SHF.R.U32.HI R5, RZ, R28, R5 ;  /* 0x0000001cff057219 */ /* 0x000fe20000011605 */
[----:B------:R-:W2:Y:S01]  /*15e0*/  LDC R34, c[0x0][0x610] ;  /* 0x00018400ff227b82 */ /* 0x000ea20000000800 */
[----:B------:R-:W-:Y:S01]  /*15f0*/  IMAD.MOV.U32 R4, RZ, RZ, R38 ;  /* 0x000000ffff047224 */ /* 0x000fe200078e0026 */
[----:B------:R-:W-:Y:S06]  /*1600*/  @!P0 BRA `(.L_x_15) ;  /* 0x0000000000288947 */ /* 0x000fec0003800000 */
[----:B------:R-:W3:Y:S02]  /*1610*/  LDC R23, c[0x0][0x64c] ;  /* 0x00019300ff177b82 */ /* 0x000ee40000000800 */
[----:B---3--:R-:W-:-:S05]  /*1620*/  IADD3 R23, P0, R38, R23, RZ ;  /* 0x0000001726177210 */ /* 0x008fca0007f1e0ff */
        /* <DEDUP_REMOVED lines=8> */
.L_x_15:
[----:B-1----:R-:W-:Y:S01]  /*16b0*/  SHF.R.U64 R17, R4, R30, R5 ;  /* 0x0000001e04117219 */ /* 0x002fe20000001205 */
[----:B------:R-:W-:Y:S01]  /*16c0*/  @P2 IMAD R24, R25, R26, R16 ;  /* 0x0000001a19182224 */ /* 0x000fe200078e0210 */
[----:B------:R-:W-:Y:S02]  /*16d0*/  SHF.L.U32 R4, R37, R28, RZ ;  /* 0x0000001c25047219 */ /* 0x000fe400000006ff */
[----:B------:R-:W-:Y:S01]  /*16e0*/  LOP3.LUT R5, R39, R6, RZ, 0xc0, !PT ;  /* 0x0000000627057212 */ /* 0x000fe200078ec0ff */
[----:B0-----:R-:W-:Y:S02]  /*16f0*/  VIADD R6, R31, 0xffffffff ;  /* 0xffffffff1f067836 */ /* 0x001fe40000000000 */
[----:B------:R-:W-:Y:S02]  /*1700*/  IMAD.MOV R20, RZ, RZ, -R17 ;  /* 0x000000ffff147224 */ /* 0x000fe400078e0a11 */
[----:B------:R-:W-:Y:S01]  /*1710*/  IMAD R5, R4, R17, R5 ;  /* 0x0000001104057224 */ /* 0x000fe200078e0205 */
[----:B------:R-:W-:Y:S01]  /*1720*/  LOP3.LUT R17, R29, R6, RZ, 0xc0, !PT ;  /* 0x000000061d117212 */ /* 0x000fe200078ec0ff */
[----:B----4-:R-:W-:-:S02]  /*1730*/  IMAD R4, R20, R35, R38 ;  /* 0x0000002314047224 */ /* 0x010fc400078e0226 */
[----:B--2---:R-:W-:Y:S02]  /*1740*/  IMAD R6, R5, R34, R24 ;  /* 0x0000002205067224 */ /* 0x004fe400078e0218 */
[----:B------:R-:W-:Y:S02]  /*1750*/  IMAD R17, R4, R31, R17 ;  /* 0x0000001f04117224 */ /* 0x000fe400078e0211 */
[----:B------:R-:W-:Y:S02]  /*1760*/  IMAD.MOV.U32 R20, RZ, RZ, 0x1 ;  /* 0x00000001ff147424 */ /* 0x000fe400078e00ff */
[----:B------:R-:W-:Y:S01]  /*1770*/  IMAD.MOV.U32 R4, RZ, RZ, R36 ;  /* 0x000000ffff047224 */ /* 0x000fe200078e0024 */
[----:B------:R-:W-:Y:S02]  /*1780*/  SEL R5, R17, R6, !P2 ;  /* 0x0000000611057207 */ /* 0x000fe40005000000 */
[----:B------:R-:W-:-:S07]  /*1790*/  SEL R6, R6, R17, !P2 ;  /* 0x0000001106067207 */ /* 0x000fce0005000000 */
.L_x_13:
[----:B------:R-:W-:Y:S05]  /*17a0*/  @!P3 BRA `(.L_x_16) ;  /* 0x00000000000cb947 */ /* 0x000fea0003800000 */
[----:B------:R-:W-:Y:S01]  /*17b0*/  UCGABAR_WAIT ;  /* 0x0000000000007dc7 */ /* 0x000fe20008000000 */
[----:B------:R-:W-:Y:S01]  /*17c0*/  CCTL.IVALL ;  /* 0x00000000ff00798f */ /* 0x000fe20002000000 */
[----:B------:R-:W-:Y:S05]  /*17d0*/  BRA `(.L_x_17) ;  /* 0x0000000000047947 */ /* 0x000fea0003800000 */
.L_x_16:
[----:B------:R-:W-:Y:S06]  /*17e0*/  BAR.SYNC.DEFER_BLOCKING 0x0 ;  /* 0x0000000000007b1d */ /* 0x000fec0000010000 */
.L_x_17:
[----:B------:R-:W-:Y:S05]  /*17f0*/  @!P4 BRA `(.L_x_18) ;  /* 0x0000006c0054c947 */ /* 0x000fea0003800000 */
[----:B------:R-:W-:-:S13]  /*1800*/  ISETP.GT.U32.AND P0, PT, R40, 0x1, PT ;  /* 0x000000012800780c */ /* 0x000fda0003f04070 */
[----:B------:R-:W-:Y:S05]  /*1810*/  @P0 EXIT ;  /* 0x000000000000094d */ /* 0x000fea0003800000 */
.L_x_19:
[----:B------:R-:W-:-:S08]  /*1820*/  NOP ;  /* 0x0000000000007918 */ /* 0x000fd00000000000 */
[----:B------:R-:W0:Y:S02]  /*1830*/  USETMAXREG.TRY_ALLOC.CTAPOOL UP0, 0xe8 ;  /* 0x000000e8000079c8 */ /* 0x000e240008000600 */
[----:B0-----:R-:W-:-:S13]  /*1840*/  PLOP3.LUT P0, PT, PT, PT, UP0, 0x80, 0x0 ;  /* 0x000000000000781c */ /* 0x001fda0003f0f008 */
[----:B------:R-:W-:Y:S05]  /*1850*/  @!P0 BRA `(.L_x_19) ;  /* 0xfffffffc00f08947 */ /* 0x000fea000383ffff */
[----:B------:R-:W-:-:S13]  /*1860*/  LOP3.LUT P0, RZ, R20, 0xff, RZ, 0xc0, !PT ;  /* 0x000000ff14ff7812 */ /* 0x000fda000780c0ff */
[----:B------:R-:W-:Y:S05]  /*1870*/  @!P0 EXIT ;  /* 0x000000000000894d */ /* 0x000fea0003800000 */
[----:B------:R-:W0:Y:S01]  /*1880*/  S2UR UR6, SR_CgaCtaId ;  /* 0x00000000000679c3 */ /* 0x000e220000008800 */
[CC--:B------:R-:W-:Y:S01]  /*1890*/  LEA.HI R11, R19.reuse, R10.reuse, RZ, 0x2 ;  /* 0x0000000a130b7211 */ /* 0x0c0fe200078f10ff */
[----:B------:R-:W-:Y:S01]  /*18a0*/  UIADD3 UR7, UR11, -0x1, URZ ;  /* 0xffffffff0b077890 */ /* 0x000fe2000fffe03f */
[----:B------:R-:W-:Y:S01]  /*18b0*/  LEA.HI R19, R19, R10, RZ, 0x5 ;  /* 0x0000000a13137211 */ /* 0x000fe200078f28ff */
[----:B------:R-:W-:Y:S01]  /*18c0*/  UMOV UR9, 0x400 ;  /* 0x0000040000097882 */ /* 0x000fe20000000000 */
[--C-:B------:R-:W-:Y:S01]  /*18d0*/  SHF.R.S32.HI R18, RZ, 0x2, R11.reuse ;  /* 0x00000002ff127819 */ /* 0x100fe2000001140b */
[----:B------:R-:W-:Y:S01]  /*18e0*/  UISETP.LT.AND UP0, UPT, UR13, 0x1, UPT ;  /* 0x000000010d00788c */ /* 0x000fe2000bf01270 */
[----:B------:R-:W-:Y:S01]  /*18f0*/  SHF.R.S32.HI R17, RZ, 0x1f, R11 ;  /* 0x0000001fff117819 */ /* 0x000fe2000001140b */
[----:B------:R-:W-:Y:S01]  /*1900*/  USHF.L.U32 UR15, UR13, 0x1, URZ ;  /* 0x000000010d0f7899 */ /* 0x000fe2000800063f */
[----:B------:R-:W-:Y:S01]  /*1910*/  LOP3.LUT R11, R11, 0xfffffffc, RZ, 0xc0, !PT ;  /* 0xfffffffc0b0b7812 */ /* 0x000fe200078ec0ff */
[----:B------:R-:W-:Y:S01]  /*1920*/  USEL UR10, UR13, 0x1, UP0 ;  /* 0x000000010d0a7887 */ /* 0x000fe20008000000 */
[----:B------:R-:W-:Y:S01]  /*1930*/  LEA.HI R17, R17, R18, RZ, 0x3 ;  /* 0x0000001211117211 */ /* 0x000fe200078f18ff */
[----:B------:R-:W-:Y:S01]  /*1940*/  UISETP.NE.AND UP0, UPT, UR7, URZ, UPT ;  /* 0x0000003f0700728c */ /* 0x000fe2000bf05270 */
[----:B------:R-:W-:Y:S01]  /*1950*/  LOP3.LUT R148, R7, 0x1, RZ, 0xfc, !PT ;  /* 0x0000000107947812 */ /* 0x000fe200078efcff */
[----:B------:R-:W-:Y:S01]  /*1960*/  IMAD.IADD R16, R10, 0x1, -R11 ;  /* 0x000000010a107824 */ /* 0x000fe200078e0a0b */
[----:B------:R-:W-:Y:S01]  /*1970*/  LOP3.LUT R17, R17, 0xfffffff8, RZ, 0xc0, !PT ;  /* 0xfffffff811117812 */ /* 0x000fe200078ec0ff */
[----:B------:R-:W-:-:S04]  /*1980*/  UIADD3 UR10, -UR10, UR13, URZ ;  /* 0x0000000d0a0a7290 */ /* 0x000fc8000fffe13f */
[----:B------:R-:W-:Y:S01]  /*1990*/  IMAD.IADD R18, R18, 0x1, -R17 ;  /* 0x0000000112127824 */ /* 0x000fe200078e0a11 */
[----:B------:R-:W-:Y:S01]  /*19a0*/  SHF.R.S32.HI R17, RZ, 0x5, R19 ;  /* 0x00000005ff117819 */ /* 0x000fe20000011413 */
[----:B0-----:R-:W-:-:S03]  /*19b0*/  ULEA UR9, UR6, UR9, 0x18 ;  /* 0x0000000906097291 */ /* 0x001fc6000f8ec03f */
[--C-:B------:R-:W-:Y:S01]  /*19c0*/  SHF.R.S32.HI R19, RZ, 0x1f, R18.reuse ;  /* 0x0000001fff137819 */ /* 0x100fe20000011412 */
[----:B------:R-:W-:Y:S01]  /*19d0*/  USHF.L.U32 UR6, UR7, 0x3, URZ ;  /* 0x0000000307067899 */ /* 0x000fe2000800063f */
[C-C-:B------:R-:W-:Y:S01]  /*19e0*/  IMAD R20, R17.reuse, -0x10, -R18.reuse ;  /* 0xfffffff011147824 */ /* 0x140fe200078e0a12 */
[----:B------:R-:W-:Y:S02]  /*19f0*/  USEL UR7, URZ, 0x1, UP0 ;  /* 0x000000013f077887 */ /* 0x000fe40008000000 */
[----:B------:R-:W-:Y:S01]  /*1a00*/  ULOP3.LUT UR6, UR6, 0x8, URZ, 0xc0, !UPT ;  /* 0x0000000806067892 */ /* 0x000fe2000f8ec03f */
[----:B------:R-:W-:Y:S01]  /*1a10*/  IMAD.WIDE R10, R17, 0x10, R18 ;  /* 0x00000010110a7825 */ /* 0x000fe200078e0212 */
[----:B------:R-:W-:Y:S02]  /*1a20*/  UIADD3 UR22, UR9, 0x260, URZ ;  /* 0x0000026009167890 */ /* 0x000fe4000fffe03f */
[----:B------:R-:W-:Y:S01]  /*1a30*/  ULOP3.LUT UR23, UR6, 0x8, URZ, 0x3c, !UPT ;  /* 0x0000000806177892 */ /* 0x000fe2000f8e3c3f */
[----:B------:R-:W-:Y:S01]  /*1a40*/  IMAD.U32 R150, RZ, RZ, UR7 ;  /* 0x00000007ff967e24 */ /* 0x000fe2000f8e00ff */
[----:B------:R-:W-:-:S02]  /*1a50*/  ULOP3.LUT UR12, UR6, 0x18, URZ, 0x3c, !UPT ;  /* 0x00000018060c7892 */ /* 0x000fc4000f8e3c3f */
[----:B------:R-:W-:Y:S01]  /*1a60*/  ULEA UR11, UR11, UR22, 0x3 ;  /* 0x000000160b0b7291 */ /* 0x000fe2000f8e183f */
[----:B------:R-:W-:Y:S02]  /*1a70*/  ULDC UR6, c[0x0][0x284] ;  /* 0x0000a10000067ab9 */ /* 0x000fe40000000800 */
[----:B------:R-:W-:-:S09]  /*1a80*/  VIADD R17, R20, UR6 ;  /* 0x0000000614117c36 */ /* 0x000fd20008000000 */
.L_x_176:
[----:B------:R-:W-:Y:S01]  /*1a90*/  SHF.L.U32 R18, R150, 0x1f, RZ ;  /* 0x0000001f96127819 */ /* 0x000fe200000006ff */
[----:B------:R-:W0:Y:S01]  /*1aa0*/  LDC R19, c[0x0][0x28c] ;  /* 0x0000a300ff137b82 */ /* 0x000e220000000800 */
[----:B------:R-:W-:Y:S01]  /*1ab0*/  UMOV UR6, URZ ;  /* 0x0000003f00067c82 */ /* 0x000fe20008000000 */
[----:B------:R-:W-:Y:S01]  /*1ac0*/  UMOV UR14, UR5 ;  /* 0x00000005000e7c82 */ /* 0x000fe20008000000 */
[----:B-1----:R-:W1:Y:S01]  /*1ad0*/  SYNCS.PHASECHK.TRANS64.TRYWAIT P0, [UR11+-0x8], R18 ;  /* 0xfffff812ff0075a7 */ /* 0x002e62000800014b */
[----:B0-----:R-:W-:Y:S01]  /*1ae0*/  ISETP.GE.AND P1, PT, R19, 0x1, PT ;  /* 0x000000011300780c */ /* 0x001fe20003f26270 */
[----:B-1-34-:R-:W-:-:S12]  /*1af0*/  @!P0 BRA `(.L_x_20) ;  /* 0x0000008c00448947 */ /* 0x01afd80003800000 */
.L_x_231:
[----:B------:R-:W-:Y:S01]  /*1b00*/  UMOV UR7, URZ ;  /* 0x0000003f00077c82 */ /* 0x000fe20008000000 */
[----:B------:R-:W-:Y:S01]  /*1b10*/  UMOV UR8, URZ ;  /* 0x0000003f00087c82 */ /* 0x000fe20008000000 */
[----:B------:R-:W-:Y:S02]  /*1b20*/  CS2R R88, SRZ ;  /* 0x0000000000587805 */ /* 0x000fe4000001ff00 */
[----:B------:R-:W-:Y:S02]  /*1b30*/  CS2R R22, SRZ ;  /* 0x0000000000167805 */ /* 0x000fe4000001ff00 */
[----:B------:R-:W-:Y:S02]  /*1b40*/  CS2R R90, SRZ ;  /* 0x00000000005a7805 */ /* 0x000fe4000001ff00 */
[----:B------:R-:W-:Y:S02]  /*1b50*/  CS2R R92, SRZ ;  /* 0x00000000005c7805 */ /* 0x000fe4000001ff00 */
[----:B------:R-:W-:-:S02]  /*1b60*/  CS2R R94, SRZ ;  /* 0x00000000005e7805 */ /* 0x000fc4000001ff00 */
[----:B------:R-:W-:Y:S02]  /*1b70*/  CS2R R96, SRZ ;  /* 0x0000000000607805 */ /* 0x000fe4000001ff00 */
        /* <DEDUP_REMOVED lines=24> */
[----:B------:R-:W-:Y:S01]  /*1d00*/  CS2R R146, SRZ ;  /* 0x0000000000927805 */ /* 0x000fe2000001ff00 */
[----:B------:R-:W-:Y:S01]  /*1d10*/  IMAD.MOV.U32 R149, RZ, RZ, RZ ;  /* 0x000000ffff957224 */ /* 0x000fe200078e00ff */
[----:B------:R-:W-:Y:S01]  /*1d20*/  CS2R R24, SRZ ;  /* 0x0000000000187805 */ /* 0x000fe2000001ff00 */
[----:B------:R-:W-:Y:S01]  /*1d30*/  IMAD.MOV.U32 R151, RZ, RZ, RZ ;  /* 0x000000ffff977224 */ /* 0x000fe200078e00ff */
[----:B------:R-:W-:Y:S01]  /*1d40*/  CS2R R26, SRZ ;  /* 0x00000000001a7805 */ /* 0x000fe2000001ff00 */
[----:B------:R-:W-:Y:S01]  /*1d50*/  IMAD.U32 R152, RZ, RZ, UR4 ;  /* 0x00000004ff987e24 */ /* 0x000fe2000f8e00ff */
        /* <DEDUP_REMOVED lines=29> */
[----:B------:R-:W-:Y:S01]  /*1f30*/  CS2R R86, SRZ ;  /* 0x0000000000567805 */ /* 0x000fe2000001ff00 */
[----:B------:R-:W-:Y:S06]  /*1f40*/  @!P1 BRA `(.L_x_21) ;  /* 0x0000000800289947 */ /* 0x000fec0003800000 */
[----:B------:R-:W-:-:S13]  /*1f50*/  ISETP.NE.AND P1, PT, R148, 0x3, PT ;  /* 0x000000039400780c */ /* 0x000fda0003f25270 */
[----:B------:R-:W-:Y:S05]  /*1f60*/  @!P1 BRA `(.L_x_22) ;  /* 0x0000000000049947 */ /* 0x000fea0003800000 */
[----:B------:R-:W-:Y:S01]  /*1f70*/  BPT.TRAP 0x1 ;  /* 0x000000040000795c */ /* 0x000fe20000300000 */
.L_x_22:
[----:B------:R-:W-:Y:S01]  /*1f80*/  ULEA UR6, UR5, UR9, 0x3 ;  /* 0x0000000905067291 */ /* 0x000fe2000f8e183f */
[----:B0-----:R-:W-:-:S05]  /*1f90*/  IMAD.U32 R18, RZ, RZ, UR4 ;  /* 0x00000004ff127e24 */ /* 0x001fca000f8e00ff */
[----:B------:R-:W-:-:S04]  /*1fa0*/  SHF.L.U32 R18, R18, 0x1f, RZ ;  /* 0x0000001f12127819 */ /* 0x000fc800000006ff */
[----:B------:R0:W1:Y:S01]  /*1fb0*/  SYNCS.PHASECHK.TRANS64.TRYWAIT P0, [UR6], R18 ;  /* 0x00000012ff0075a7 */ /* 0x0000620008000146 */
[----:B------:R-:W-:Y:S05]  /*1fc0*/  @!P1 BRA `(.L_x_23) ;  /* 0x0000000000049947 */ /* 0x000fea0003800000 */
[----:B------:R-:W-:Y:S01]  /*1fd0*/  BPT.TRAP 0x1 ;  /* 0x000000040000795c */ /* 0x000fe20000300000 */
.L_x_23:
[----:B-1----:R-:W-:Y:S05]  /*1fe0*/  @P0 BRA `(.L_x_24) ;  /* 0x0000000000080947 */ /* 0x002fea0003800000 */
[----:B------:R-:W1:Y:S02]  /*1ff0*/  SYNCS.PHASECHK.TRANS64.TRYWAIT P0, [UR6], R18 ;  /* 0x00000012ff0075a7 */ /* 0x000e640008000146 */
[----:B-1----:R-:W-:Y:S05]  /*2000*/  @!P0 BRA `(.L_x_25) ;  /* 0x0000008800188947 */ /* 0x002fea0003800000 */
.L_x_24:
[----:B------:R-:W-:Y:S01]  /*2010*/  UIADD3 UR7, UR9, 0x12b80, URZ ;  /* 0x00012b8009077890 */ /* 0x000fe2000fffe03f */
[----:B------:R-:W-:Y:S01]  /*2020*/  WARPGROUP.ARRIVE ;  /* 0x00000000000079c5 */ /* 0x000fe20000000000 */
[----:B------:R-:W-:Y:S01]  /*2030*/  UIADD3 UR6, UR9, 0x380, URZ ;  /* 0x0000038009067890 */ /* 0x000fe2000fffe03f */
[----:B------:R-:W-:Y:S01]  /*2040*/  CS2R R88, SRZ ;  /* 0x0000000000587805 */ /* 0x000fe2000001ff00 */
[----:B------:R-:W-:Y:S01]  /*2050*/  USHF.R.U32.HI UR7, URZ, 0x4, UR7 ;  /* 0x000000043f077899 */ /* 0x000fe20008011607 */
[----:B------:R-:W-:Y:S01]  /*2060*/  CS2R R22, SRZ ;  /* 0x0000000000167805 */ /* 0x000fe2000001ff00 */
[----:B------:R-:W-:Y:S01]  /*2070*/  USHF.R.U32.HI UR6, URZ, 0x4, UR6 ;  /* 0x000000043f067899 */ /* 0x000fe20008011606 */
[----:B------:R-:W-:Y:S01]  /*2080*/  CS2R R90, SRZ ;  /* 0x00000000005a7805 */ /* 0x000fe2000001ff00 */
[----:B------:R-:W-:Y:S01]  /*2090*/  ULOP3.LUT UR7, UR7, 0x3fff, URZ, 0xc0, !UPT ;  /* 0x00003fff07077892 */ /* 0x000fe2000f8ec03f */
[----:B------:R-:W-:Y:S01]  /*20a0*/  CS2R R92, SRZ ;  /* 0x00000000005c7805 */ /* 0x000fe2000001ff00 */
[----:B------:R-:W-:Y:S01]  /*20b0*/  ULOP3.LUT UR6, UR6, 0x3fff, URZ, 0xc0, !UPT ;  /* 0x00003fff06067892 */ /* 0x000fe2000f8ec03f */
[----:B------:R-:W-:Y:S01]  /*20c0*/  CS2R R94, SRZ ;  /* 0x00000000005e7805 */ /* 0x000fe2000001ff00 */
[----:B------:R-:W-:Y:S01]  /*20d0*/  ULOP3.LUT UR7, UR7, 0x10000, URZ, 0xfc, !UPT ;  /* 0x0001000007077892 */ /* 0x000fe2000f8efc3f */
[----:B------:R-:W-:Y:S01]  /*20e0*/  CS2R R96, SRZ ;  /* 0x0000000000607805 */ /* 0x000fe2000001ff00 */
[----:B------:R-:W-:Y:S01]  /*20f0*/  ULOP3.LUT UR6, UR6, 0x10000, URZ, 0xfc, !UPT ;  /* 0x0001000006067892 */ /* 0x000fe2000f8efc3f */
[----:B------:R-:W-:Y:S01]  /*2100*/  CS2R R98, SRZ ;  /* 0x0000000000627805 */ /* 0x000fe2000001ff00 */
[----:B------:R-:W-:Y:S01]  /*2110*/  ULEA UR18, UR5, UR7, 0x8 ;  /* 0x0000000705127291 */ /* 0x000fe2000f8e403f */
[----:B------:R-:W-:Y:S01]  /*2120*/  CS2R R102, SRZ ;  /* 0x0000000000667805 */ /* 0x000fe2000001ff00 */
[----:B------:R-:W-:Y:S01]  /*2130*/  ULEA UR16, UR5, UR6, 0x7 ;  /* 0x0000000605107291 */ /* 0x000fe2000f8e383f */
[----:B------:R-:W-:Y:S01]  /*2140*/  CS2R R100, SRZ ;  /* 0x0000000000647805 */ /* 0x000fe2000001ff00 */
[----:B------:R-:W-:Y:S01]  /*2150*/  ULDC UR7, c[0x0][0x50c] ;  /* 0x0001430000077ab9 */ /* 0x000fe20000000800 */
[----:B------:R-:W-:Y:S01]  /*2160*/  UMOV UR17, 0xc0000010 ;  /* 0xc000001000117882 */ /* 0x000fe20000000000 */
[----:B------:R-:W-:Y:S01]  /*2170*/  UISETP.NE.AND UP0, UPT, UR7, 0x1, UPT ;  /* 0x000000010700788c */ /* 0x000fe2000bf05270 */
[----:B------:R-:W-:Y:S01]  /*2180*/  CS2R R104, SRZ ;  /* 0x0000000000687805 */ /* 0x000fe2000001ff00 */
[----:B------:R-:W-:Y:S01]  /*2190*/  UMOV UR19, 0xc0000010 ;  /* 0xc000001000137882 */ /* 0x000fe20000000000 */
[----:B------:R-:W-:Y:S01]  /*21a0*/  UMOV UR6, 0x1 ;  /* 0x0000000100067882 */ /* 0x000fe20000000000 */
[----:B------:R-:W-:Y:S01]  /*21b0*/  USEL UR7, URZ, 0x1, UP0 ;  /* 0x000000013f077887 */ /* 0x000fe20008000000 */
[----:B------:R-:W-:Y:S01]  /*21c0*/  QGMMA.64x128x32.F32.E4M3.E4M3 R24, gdesc[UR16], RZ, !UPT, gsb0 ;  /* 0x01e00000101879f3 */ /* 0x000fe2000c0008ff */
[----:B------:R-:W-:-:S02]  /*21d0*/  CS2R R106, SRZ ;  /* 0x00000000006a7805 */ /* 0x000fc4000001ff00 */
[----:B------:R-:W-:Y:S02]  /*21e0*/  CS2R R108, SRZ ;  /* 0x00000000006c7805 */ /* 0x000fe4000001ff00 */
[----:B------:R-:W-:Y:S02]  /*21f0*/  CS2R R110, SRZ ;  /* 0x00000000006e7805 */ /* 0x000fe4000001ff00 */
[----:B------:R-:W-:Y:S02]  /*2200*/  CS2R R112, SRZ ;  /* 0x0000000000707805 */ /* 0x000fe4000001ff00 */
[----:B------:R-:W-:Y:S02]  /*2210*/  ISETP.NE.AND P0, PT, RZ, UR7, PT ;  /* 0x00000007ff007c0c */ /* 0x000fe4000bf05270 */
        /* <DEDUP_REMOVED lines=16> */
[----:B------:R-:W-:Y:S01]  /*2320*/  CS2R R146, SRZ ;  /* 0x0000000000927805 */ /* 0x000fe2000001ff00 */
[----:B------:R-:W-:Y:S02]  /*2330*/  IMAD.MOV.U32 R149, RZ, RZ, RZ ;  /* 0x000000ffff957224 */ /* 0x000fe400078e00ff */
[----:B------:R-:W-:Y:S01]  /*2340*/  IMAD.MOV.U32 R151, RZ, RZ, RZ ;  /* 0x000000ffff977224 */ /* 0x000fe200078e00ff */
[----:B------:R-:W-:Y:S06]  /*2350*/  @!P0 BRA `(.L_x_26) ;  /* 0x0000000400088947 */ /* 0x000fec0003800000 */
[----:B------:R-:W-:Y:S02]  /*2360*/  WARPGROUP.DEPBAR.LE gsb0, 0x0 ;  /* 0x00008000000079c5 */ /* 0x000fe40000010000 */
[----:B------:R-:W-:-:S01]  /*2370*/  FADD R151, RZ, R24 ;  /* 0x00000018ff977221 */ /* 0x000fc20000000000 */
[----:B------:R-:W-:Y:S01]  /*2380*/  FADD R146, RZ, R25 ;  /* 0x00000019ff927221 */ /* 0x000fe20000000000 */
        /* <DEDUP_REMOVED lines=62> */
[----:B------:R-:W-:-:S06]  /*2770*/  UMOV UR6, URZ ;  /* 0x0000003f00067c82 */ /* 0x000fcc0008000000 */
.L_x_26:
[----:B------:R-:W-:-:S04]  /*2780*/  UIADD3 UR14, UR5, 0x1, URZ ;  /* 0x00000001050e7890 */ /* 0x000fc8000fffe03f */
[----:B------:R-:W-:-:S04]  /*2790*/  UISETP.NE.AND UP0, UPT, UR14, 0x25, UPT ;  /* 0x000000250e00788c */ /* 0x000fc8000bf05270 */
[----:B------:R-:W-:Y:S02]  /*27a0*/  USEL UR8, URZ, 0x1, UP0 ;  /* 0x000000013f087887 */ /* 0x000fe40008000000 */
[----:B------:R-:W-:Y:S02]  /*27b0*/  USEL UR14, UR14, URZ, UP0 ;  /* 0x0000003f0e0e7287 */ /* 0x000fe40008000000 */
[----:B------:R-:W-:-:S06]  /*27c0*/  ULOP3.LUT UR8, UR4, UR8, URZ, 0x3c, !UPT ;  /* 0x0000000804087292 */ /* 0x000fcc000f8e3c3f */
[----:B------:R-:W-:Y:S01]  /*27d0*/  IMAD.U32 R152, RZ, RZ, UR8 ;  /* 0x00000008ff987e24 */ /* 0x000fe2000f8e00ff */
[----:B------:R-:W-:-:S06]  /*27e0*/  UMOV UR8, 0x1 ;  /* 0x0000000100087882 */ /* 0x000fcc0000000000 */
.L_x_21:
[----:B------:R-:W-:-:S06]  /*27f0*/  UISETP.GE.AND UP0, UPT, UR10, 0x1, UPT ;  /* 0x000000010a00788c */ /* 0x000fcc000bf06270 */
[----:B------:R-:W-:-:S13]  /*2800*/  PLOP3.LUT P0, PT, PT, PT, UP0, 0x80, 0x0 ;  /* 0x000000000000781c */ /* 0x000fda0003f0f008 */
[----:B------:R-:W-:Y:S05]  /*2810*/  @!P0 BRA `(.L_x_27) ;  /* 0x0000000400f48947 */ /* 0x000fea0003800000 */
[----:B01----:R-:W-:Y:S01]  /*2820*/  IMAD.U32 R18, RZ, RZ, UR10 ;  /* 0x0000000aff127e24 */ /* 0x003fe2000f8e00ff */
[----:B------:R-:W-:Y:S01]  /*2830*/  ULDC UR24, c[0x0][0x50c] ;  /* 0x0001430000187ab9 */ /* 0x000fe20000000800 */
[----:B------:R-:W-:-:S07]  /*2840*/  IMAD.U32 R19, RZ, RZ, UR5 ;  /* 0x00000005ff137e24 */ /* 0x000fce000f8e00ff */
.L_x_35:
[----:B------:R-:W-:-:S13]  /*2850*/  ISETP.NE.AND P1, PT, R148, 0x3, PT ;  /* 0x000000039400780c */ /* 0x000fda0003f25270 */
[----:B------:R-:W-:Y:S05]  /*2860*/  @!P1 BRA `(.L_x_28) ;  /* 0x0000000000049947 */ /* 0x000fea0003800000 */
[----:B------:R-:W-:Y:S01]  /*2870*/  BPT.TRAP 0x1 ;  /* 0x000000040000795c */ /* 0x000fe20000300000 */
.L_x_28:
[----:B------:R-:W-:Y:S01]  /*2880*/  ULEA UR16, UR14, UR9, 0x3 ;  /* 0x000000090e107291 */ /* 0x000fe2000f8e183f */
[----:B------:R-:W-:-:S08]  /*2890*/  SHF.L.U32 R20, R152, 0x1f, RZ ;  /* 0x0000001f98147819 */ /* 0x000fd000000006ff */
[----:B------:R0:W1:Y:S01]  /*28a0*/  SYNCS.PHASECHK.TRANS64.TRYWAIT P0, [UR16], R20 ;  /* 0x00000014ff0075a7 */ /* 0x0000620008000150 */
[----:B------:R-:W-:Y:S05]  /*28b0*/  @!P1 BRA `(.L_x_29) ;  /* 0x0000000000049947 */ /* 0x000fea0003800000 */
[----:B------:R-:W-:Y:S01]  /*28c0*/  BPT.TRAP 0x1 ;  /* 0x000000040000795c */ /* 0x000fe20000300000 */
.L_x_29:
[----:B-1----:R-:W-:Y:S05]  /*28d0*/  @P0 BRA `(.L_x_30) ;  /* 0x0000000000080947 */ /* 0x002fea0003800000 */
[----:B------:R-:W1:Y:S02]  /*28e0*/  SYNCS.PHASECHK.TRANS64.TRYWAIT P0, [UR16], R20 ;  /* 0x00000014ff0075a7 */ /* 0x000e640008000150 */
[----:B-1----:R-:W-:Y:S05]  /*28f0*/  @!P0 BRA `(.L_x_31) ;  /* 0x0000007c00f48947 */ /* 0x002fea0003800000 */
.L_x_30:
[----:B------:R-:W-:Y:S01]  /*2900*/  UIADD3 UR16, UR9, 0x380, URZ ;  /* 0x0000038009107890 */ /* 0x000fe2000fffe03f */
[----:B------:R-:W-:Y:S01]  /*2910*/  WARPGROUP.ARRIVE ;  /* 0x00000000000079c5 */ /* 0x000fe20000000000 */
[----:B------:R-:W-:Y:S02]  /*2920*/  UIADD3 UR17, UR9, 0x12b80, URZ ;  /* 0x00012b8009117890 */ /* 0x000fe4000fffe03f */
[----:B------:R-:W-:Y:S02]  /*2930*/  USHF.R.U32.HI UR16, URZ, 0x4, UR16 ;  /* 0x000000043f107899 */ /* 0x000fe40008011610 */
[----:B------:R-:W-:Y:S02]  /*2940*/  USHF.R.U32.HI UR17, URZ, 0x4, UR17 ;  /* 0x000000043f117899 */ /* 0x000fe40008011611 */
[----:B------:R-:W-:Y:S02]  /*2950*/  UISETP.NE.AND UP0, UPT, UR7, URZ, UPT ;  /* 0x0000003f0700728c */ /* 0x000fe4000bf05270 */
[----:B------:R-:W-:-:S02]  /*2960*/  ULOP3.LUT UR16, UR16, 0x3fff, URZ, 0xc0, !UPT ;  /* 0x00003fff10107892 */ /* 0x000fc4000f8ec03f */
[----:B------:R-:W-:Y:S02]  /*2970*/  ULOP3.LUT UR17, UR17, 0x3fff, URZ, 0xc0, !UPT ;  /* 0x00003fff11117892 */ /* 0x000fe4000f8ec03f */
[----:B------:R-:W-:Y:S02]  /*2980*/  USEL UR8, UR8, URZ, !UP0 ;  /* 0x0000003f08087287 */ /* 0x000fe4000c000000 */
[----:B------:R-:W-:Y:S02]  /*2990*/  ULOP3.LUT UR16, UR16, 0x10000, URZ, 0xfc, !UPT ;  /* 0x0001000010107892 */ /* 0x000fe4000f8efc3f */
[----:B------:R-:W-:Y:S02]  /*29a0*/  ULOP3.LUT UR17, UR17, 0x10000, URZ, 0xfc, !UPT ;  /* 0x0001000011117892 */ /* 0x000fe4000f8efc3f */
[----:B------:R-:W-:Y:S02]  /*29b0*/  UISETP.NE.U32.AND UP0, UPT, UR8, URZ, UPT ;  /* 0x0000003f0800728c */ /* 0x000fe4000bf05070 */
[----:B------:R-:W-:-:S02]  /*29c0*/  ULEA UR16, UR14, UR16, 0x7 ;  /* 0x000000100e107291 */ /* 0x000fc4000f8e383f */
[----:B------:R-:W-:Y:S01]  /*29d0*/  ULEA UR18, UR14, UR17, 0x8 ;  /* 0x000000110e127291 */ /* 0x000fe2000f8e403f */
[----:B------:R-:W-:Y:S02]  /*29e0*/  UMOV UR19, 0xc0000010 ;  /* 0xc000001000137882 */ /* 0x000fe40000000000 */
[----:B------:R-:W-:Y:S01]  /*29f0*/  UMOV UR17, 0xc0000010 ;  /* 0xc000001000117882 */ /* 0x000fe20000000000 */
[----:B------:R-:W-:-:S05]  /*2a00*/  UIADD3 UR6, UR6, 0x1, URZ ;  /* 0x0000000106067890 */ /* 0x000fca000fffe03f */
[----:B------:R-:W-:Y:S01]  /*2a10*/  QGMMA.64x128x32.F32.E4M3.E4M3 R24, gdesc[UR16], R24, UP0, gsb0 ;  /* 0x01e00000101879f3 */ /* 0x000fe2000b800818 */
[----:B------:R-:W-:-:S04]  /*2a20*/  UISETP.NE.AND UP0, UPT, UR6, UR24, UPT ;  /* 0x000000180600728c */ /* 0x000fc8000bf05270 */
[----:B------:R-:W-:-:S06]  /*2a30*/  USEL UR7, URZ, 0x1, UP0 ;  /* 0x000000013f077887 */ /* 0x000fcc0008000000 */
[----:B------:R-:W-:Y:S01]  /*2a40*/  ISETP.NE.AND P0, PT, RZ, UR7, PT ;  /* 0x00000007ff007c0c */ /* 0x000fe2000bf05270 */
[----:B------:R-:W-:-:S12]  /*2a50*/  WARPGROUP.DEPBAR.LE gsb0, 0x1 ;  /* 0x00008000000079c5 */ /* 0x000fd80000010100 */
[----:B------:R-:W-:Y:S05]  /*2a60*/  @!P0 BRA `(.L_x_32) ;  /* 0x0000000400088947 */ /* 0x000fea0003800000 */
[----:B------:R-:W-:Y:S02]  /*2a70*/  WARPGROUP.DEPBAR.LE gsb0, 0x0 ;  /* 0x00008000000079c5 */ /* 0x000fe40000010000 */
[----:B------:R-:W-:-:S01]  /*2a80*/  FADD R151, R24, R151 ;  /* 0x0000009718977221 */ /* 0x000fc20000000000 */
[----:B------:R-:W-:Y:S01]  /*2a90*/  FADD R146, R25, R146 ;  /* 0x0000009219927221 */ /* 0x000fe20000000000 */
        /* <DEDUP_REMOVED lines=62> */
[----:B------:R-:W-:-:S06]  /*2e80*/  UMOV UR6, URZ ;  /* 0x0000003f00067c82 */ /* 0x000fcc0008000000 */
.L_x_32:
[----:B------:R-:W-:Y:S05]  /*2e90*/  @!P1 BRA `(.L_x_33) ;  /* 0x0000000000049947 */ /* 0x000fea0003800000 */
[----:B------:R-:W-:Y:S01]  /*2ea0*/  BPT.TRAP 0x1 ;  /* 0x000000040000795c */ /* 0x000fe20000300000 */
.L_x_33:
[----:B------:R-:W-:-:S13]  /*2eb0*/  ISETP.NE.AND P0, PT, R13, RZ, PT ;  /* 0x000000ff0d00720c */ /* 0x000fda0003f05270 */
[----:B01----:R-:W-:-:S05]  /*2ec0*/  @P0 LEA R20, R19, UR9, 0x3 ;  /* 0x0000000913140c11 */ /* 0x003fca000f8e18ff */
[----:B------:R-:W-:-:S05]  /*2ed0*/  @P0 VIADD R21, R20, 0x128 ;  /* 0x0000012814150836 */ /* 0x000fca0000000000 */
[----:B------:R-:W-:-:S04]  /*2ee0*/  @P0 PRMT R21, R12, 0x654, R21 ;  /* 0x000006540c150816 */ /* 0x000fc80000000015 */
[----:B------:R0:W-:Y:S01]  /*2ef0*/  @P0 SYNCS.ARRIVE.TRANS64.RED.A1T0 RZ, [R21+URZ], RZ ;  /* 0x000000ff15ff09a7 */ /* 0x0001e2000810043f */
[----:B------:R-:W-:-:S13]  /*2f00*/  ISETP.GT.U32.AND P0, PT, R7, 0x1, PT ;  /* 0x000000010700780c */ /* 0x000fda0003f04070 */
[----:B0-----:R-:W-:Y:S05]  /*2f10*/  @P0 BRA `(.L_x_34) ;  /* 0x0000000000040947 */ /* 0x001fea0003800000 */
[----:B------:R-:W-:Y:S01]  /*2f20*/  BPT.TRAP 0x1 ;  /* 0x000000040000795c */ /* 0x000fe20000300000 */
.L_x_34:
[----:B------:R-:W-:Y:S01]  /*2f30*/  UIADD3 UR14, UR14, 0x1, URZ ;  /* 0x000000010e0e7890 */ /* 0x000fe2000fffe03f */
[C---:B------:R-:W-:Y:S01]  /*2f40*/  ISETP.GT.AND P1, PT, R18.reuse, 0x1, PT ;  /* 0x000000011200780c */ /* 0x040fe20003f24270 */
[----:B------:R-:W-:Y:S02]  /*2f50*/  VIADD R19, R19, 0x1 ;  /* 0x0000000113137836 */ /* 0x000fe40000000000 */
[----:B------:R-:W-:Y:S01]  /*2f60*/  UISETP.NE.AND UP0, UPT, UR14, 0x25, UPT ;  /* 0x000000250e00788c */ /* 0x000fe2000bf05270 */
[----:B------:R-:W-:Y:S02]  /*2f70*/  VIADD R18, R18, 0xffffffff ;  /* 0xffffffff12127836 */ /* 0x000fe40000000000 */
[C---:B------:R-:W-:Y:S01]  /*2f80*/  ISETP.NE.AND P0, PT, R19.reuse, 0x25, PT ;  /* 0x000000251300780c */ /* 0x040fe20003f05270 */
[----:B------:R-:W-:Y:S02]  /*2f90*/  USEL UR8, URZ, 0x1, UP0 ;  /* 0x000000013f087887 */ /* 0x000fe40008000000 */
[----:B------:R-:W-:Y:S01]  /*2fa0*/  USEL UR14, UR14, URZ, UP0 ;  /* 0x0000003f0e0e7287 */ /* 0x000fe20008000000 */
[----:B------:R-:W-:-:S03]  /*2fb0*/  SEL R19, R19, RZ, P0 ;  /* 0x000000ff13137207 */ /* 0x000fc60000000000 */
[----:B------:R-:W-:Y:S01]  /*2fc0*/  LOP3.LUT R152, R152, UR8, RZ, 0x3c, !PT ;  /* 0x0000000898987c12 */ /* 0x000fe2000f8e3cff */
[----:B------:R-:W-:Y:S01]  /*2fd0*/  UMOV UR8, 0x1 ;  /* 0x0000000100087882 */ /* 0x000fe20000000000 */
[----:B------:R-:W-:Y:S06]  /*2fe0*/  @P1 BRA `(.L_x_35) ;  /* 0xfffffff800181947 */ /* 0x000fec000383ffff */
.L_x_27:
[----:B------:R-:W-:Y:S01]  /*2ff0*/  UISETP.NE.AND UP0, UPT, UR6, URZ, UPT ;  /* 0x0000003f0600728c */ /* 0x000fe2000bf05270 */
[----:B01----:R-:W0:Y:S01]  /*3000*/  LDC R18, c[0x0][0x28c] ;  /* 0x0000a300ff127b82 */ /* 0x003e220000000800 */
[----:B------:R-:W-:Y:S02]  /*3010*/  IMAD.U32 R19, RZ, RZ, UR23 ;  /* 0x00000017ff137e24 */ /* 0x000fe4000f8e00ff */
[----:B------:R-:W-:-:S06]  /*3020*/  USEL UR6, URZ, 0x1, !UP0 ;  /* 0x000000013f067887 */ /* 0x000fcc000c000000 */
[----:B------:R-:W-:-:S13]  /*3030*/  ISETP.NE.AND P0, PT, RZ, UR6, PT ;  /* 0x00000006ff007c0c */ /* 0x000fda000bf05270 */
[----:B------:R-:W-:Y:S05]  /*3040*/  @!P0 BRA `(.L_x_36) ;  /* 0x0000000400048947 */ /* 0x000fea0003800000 */
[----:B------:R-:W-:Y:S02]  /*3050*/  WARPGROUP.DEPBAR.LE gsb0, 0x0 ;  /* 0x00008000000079c5 */ /* 0x000fe40000010000 */
[----:B------:R-:W-:Y:S01]  /*3060*/  FADD R151, R24, R151 ;  /* 0x0000009718977221 */ /* 0x000fe20000000000 */
        /* <DEDUP_REMOVED lines=62> */
[----:B------:R-:W-:-:S07]  /*3450*/  FADD R88, R88, R87 ;  /* 0x0000005758587221 */ /* 0x000fce0000000000 */
.L_x_36:
[----:B0-----:R-:W-:Y:S01]  /*3460*/  ISETP.GE.AND P0, PT, R18, 0x1, PT ;  /* 0x000000011200780c */ /* 0x001fe20003f06270 */
[----:B------:R0:W-:Y:S01]  /*3470*/  SYNCS.ARRIVE.TRANS64.A1T0 RZ, [R19+UR22], RZ ;  /* 0x000000ff13ff79a7 */ /* 0x0001e20008100016 */
[----:B------:R-:W-:-:S11]  /*3480*/  WARPGROUP.DEPBAR.LE gsb0, 0x0 ;  /* 0x00008000000079c5 */ /* 0x000fd60000010000 */
[----:B------:R-:W-:Y:S05]  /*3490*/  @!P0 BRA `(.L_x_37) ;  /* 0x0000000000548947 */ /* 0x000fea0003800000 */
[----:B------:R-:W-:-:S13]  /*34a0*/  ISETP.NE.AND P0, PT, R148, 0x3, PT ;  /* 0x000000039400780c */ /* 0x000fda0003f05270 */
[----:B------:R-:W-:Y:S05]  /*34b0*/  @!P0 BRA `(.L_x_38) ;  /* 0x0000000000048947 */ /* 0x000fea0003800000 */
[----:B------:R-:W-:Y:S01]  /*34c0*/  BPT.TRAP 0x1 ;  /* 0x000000040000795c */ /* 0x000fe20000300000 */
.L_x_38:
[----:B------:R-:W-:Y:S01]  /*34d0*/  ISETP.NE.AND P0, PT, R13, RZ, PT ;  /* 0x000000ff0d00720c */ /* 0x000fe20003f05270 */
[----:B------:R-:W-:Y:S01]  /*34e0*/  BSSY B0, `(.L_x_39) ;  /* 0x000000e000007945 */ /* 0x000fe20003800000 */
[----:B------:R-:W-:-:S11]  /*34f0*/  ISETP.GT.U32.AND P1, PT, R7, 0x1, PT ;  /* 0x000000010700780c */ /* 0x000fd60003f24070 */
[----:B------:R-:W-:Y:S05]  /*3500*/  @!P0 BRA `(.L_x_40) ;  /* 0x00000000002c8947 */ /* 0x000fea0003800000 */
[----:B------:R-:W-:-:S04]  /*3510*/  UIADD3 UR8, UR10, UR5, URZ ;  /* 0x000000050a087290 */ /* 0x000fc8000fffe03f */
[----:B------:R-:W-:-:S04]  /*3520*/  UIMAD.WIDE.U32 UR6, UR8, -0x45306eb3, URZ ;  /* 0xbacf914d080678a5 */ /* 0x000fc8000f8e003f */
[----:B------:R-:W-:-:S04]  /*3530*/  UIADD3 UR6, UR8, -UR7, URZ ;  /* 0x8000000708067290 */ /* 0x000fc8000fffe03f */
[----:B------:R-:W-:-:S04]  /*3540*/  ULEA.HI UR6, UR6, UR7, URZ, 0x1f ;  /* 0x0000000706067291 */ /* 0x000fc8000f8ff83f */
[----:B------:R-:W-:-:S04]  /*3550*/  USHF.R.U32.HI UR6, URZ, 0x5, UR6 ;  /* 0x000000053f067899 */ /* 0x000fc80008011606 */
[----:B------:R-:W-:-:S04]  /*3560*/  UIMAD UR6, UR6, -0x25, UR8 ;  /* 0xffffffdb060678a4 */ /* 0x000fc8000f8e0208 */
[----:B------:R-:W-:-:S04]  /*3570*/  ULEA UR6, UR6, UR9, 0x3 ;  /* 0x0000000906067291 */ /* 0x000fc8000f8e183f */
[----:B------:R-:W-:-:S06]  /*3580*/  UIADD3 UR6, UR6, 0x128, URZ ;  /* 0x0000012806067890 */ /* 0x000fcc000fffe03f */
[----:B0-----:R-:W-:-:S05]  /*3590*/  IMAD.U32 R19, RZ, RZ, UR6 ;  /* 0x00000006ff137e24 */ /* 0x001fca000f8e00ff */
[----:B------:R-:W-:-:S04]  /*35a0*/  PRMT R18, R12, 0x654, R19 ;  /* 0x000006540c127816 */ /* 0x000fc80000000013 */
[----:B------:R1:W-:Y:S03]  /*35b0*/  SYNCS.ARRIVE.TRANS64.RED.A1T0 RZ, [R18+URZ], RZ ;  /* 0x000000ff12ff79a7 */ /* 0x0003e6000810043f */
.L_x_40:
[----:B------:R-:W-:Y:S05]  /*35c0*/  BSYNC B0 ;  /* 0x0000000000007941 */ /* 0x000fea0003800000 */
.L_x_39:
[----:B------:R-:W-:Y:S05]  /*35d0*/  @P1 BRA `(.L_x_37) ;  /* 0x0000000000041947 */ /* 0x000fea0003800000 */
[----:B------:R-:W-:Y:S01]  /*35e0*/  BPT.TRAP 0x1 ;  /* 0x000000040000795c */ /* 0x000fe20000300000 */
.L_x_37:
[----:B-1----:R-:W-:Y:S01]  /*35f0*/  SHF.L.U32 R18, R150, 0x1f, RZ ;  /* 0x0000001f96127819 */ /* 0x002fe200000006ff */
[----:B------:R-:W-:Y:S01]  /*3600*/  UIADD3 UR8, UR15, UR5, URZ ;  /* 0x000000050f087290 */ /* 0x000fe2000fffe03f */
[----:B------:R-:W1:Y:S01]  /*3610*/  LDC R29, c[0x0][0x288] ;  /* 0x0000a200ff1d7b82 */ /* 0x000e620000000800 */
[----:B------:R-:W-:Y:S01]  /*3620*/  UISETP.GE.U32.AND UP1, UPT, UR15, 0x25, UPT ;  /* 0x000000250f00788c */ /* 0x000fe2000bf26070 */
[----:B------:R-:W-:Y:S01]  /*3630*/  IMAD.SHL.U32 R26, R16, 0x2, RZ ;  /* 0x00000002101a7824 */ /* 0x000fe200078e00ff */
[----:B------:R-:W-:Y:S02]  /*3640*/  UISETP.GT.U32.AND UP0, UPT, UR8, 0x24, UPT ;  /* 0x000000240800788c */ /* 0x000fe4000bf04070 */
[----:B------:R-:W-:Y:S02]  /*3650*/  UIMAD.WIDE.U32 UR6, UR8, -0x45306eb3, URZ ;  /* 0xbacf914d080678a5 */ /* 0x000fe4000f8e003f */
[----:B------:R-:W-:Y:S01]  /*3660*/  UISETP.LT.U32.AND UP0, UPT, UR15, 0x25, UP0 ;  /* 0x000000250f00788c */ /* 0x000fe20008701070 */
[----:B------:R-:W4:Y:S01]  /*3670*/  SYNCS.PHASECHK.TRANS64.TRYWAIT P0, [UR11+0x8], R18 ;  /* 0x00000812ff0075a7 */ /* 0x000f22000800014b */
[----:B------:R-:W-:Y:S01]  /*3680*/  UIADD3 UR5, UR8, -UR7, URZ ;  /* 0x8000000708057290 */ /* 0x000fe2000fffe03f */
[----:B------:R-:W-:Y:S01]  /*3690*/  SHF.R.S32.HI R27, RZ, 0x1f, R26 ;  /* 0x0000001fff1b7819 */ /* 0x000fe2000001141a */
[----:B------:R-:W-:-:S02]  /*36a0*/  USEL UR6, URZ, 0x1, !UP0 ;  /* 0x000000013f067887 */ /* 0x000fc4000c000000 */
[----:B------:R-:W-:Y:S02]  /*36b0*/  ULEA.HI UR5, UR5, UR7, URZ, 0x1f ;  /* 0x0000000705057291 */ /* 0x000fe4000f8ff83f */
[----:B------:R-:W-:Y:S02]  /*36c0*/  ULOP3.LUT UR4, UR4, UR6, URZ, 0x3c, !UPT ;  /* 0x0000000604047292 */ /* 0x000fe4000f8e3c3f */
[----:B------:R-:W-:-:S04]  /*36d0*/  USHF.R.U32.HI UR5, URZ, 0x5, UR5 ;  /* 0x000000053f057899 */ /* 0x000fc80008011605 */
[----:B------:R-:W-:Y:S02]  /*36e0*/  @UP1 ULOP3.LUT UR4, UR4, 0x1, UR5, 0x78, !UPT ;  /* 0x0000000104041892 */ /* 0x000fe4000f8e7805 */
[----:B------:R-:W-:Y:S01]  /*36f0*/  UIMAD UR5, UR5, -0x25, UR8 ;  /* 0xffffffdb050578a4 */ /* 0x000fe2000f8e0208 */
[----:B-1--4-:R-:W-:Y:S11]  /*3700*/  @!P0 BRA `(.L_x_41) ;  /* 0x0000007000888947 */ /* 0x012ff60003800000 */
.L_x_232:
[----:B------:R-:W-:Y:S01]  /*3710*/  IMAD.SHL.U32 R28, R6, 0x40, RZ ;  /* 0x00000040061c7824 */ /* 0x000fe200078e00ff */
[----:B------:R-:W-:Y:S01]  /*3720*/  ULDC UR8, c[0x0][0x284] ;  /* 0x0000a10000087ab9 */ /* 0x000fe20000000800 */
[----:B------:R-:W-:Y:S01]  /*3730*/  IMAD.SHL.U32 R33, R5, 0x80, RZ ;  /* 0x0000008005217824 */ /* 0x000fe200078e00ff */
[----:B------:R-:W-:Y:S01]  /*3740*/  SHF.R.S32.HI R34, RZ, 0x1f, R4 ;  /* 0x0000001fff227819 */ /* 0x000fe20000011404 */
[----:B------:R-:W-:Y:S01]  /*3750*/  ULDC.64 UR6, c[0x0][0x5d0] ;  /* 0x0001740000067ab9 */ /* 0x000fe20000000a00 */
[----:B------:R-:W-:Y:S01]  /*3760*/  ISETP.GE.AND P0, PT, R28, UR8, PT ;  /* 0x000000081c007c0c */ /* 0x000fe2000bf06270 */
[----:B0-----:R-:W-:Y:S01]  /*3770*/  IMAD.WIDE.U32 R18, R4, UR6, R26 ;  /* 0x0000000604127c25 */ /* 0x001fe2000f8e001a */
[----:B------:R-:W-:Y:S02]  /*3780*/  SHF.R.S32.HI R32, RZ, 0x1f, R33 ;  /* 0x0000001fff207819 */ /* 0x000fe40000011421 */
[C---:B------:R-:W-:Y:S01]  /*3790*/  ISETP.GE.OR P0, PT, R33.reuse, R29, P0 ;  /* 0x0000001d2100720c */ /* 0x040fe20000706670 */
[----:B------:R-:W-:Y:S01]  /*37a0*/  IMAD R5, R34, UR6, RZ ;  /* 0x0000000622057c24 */ /* 0x000fe2000f8e02ff */
[----:B------:R-:W-:-:S03]  /*37b0*/  IADD3 R18, P1, R33, R18, RZ ;  /* 0x0000001221127210 */ /* 0x000fc60007f3e0ff */
[----:B------:R-:W-:-:S05]  /*37c0*/  IMAD R5, R4, UR7, R5 ;  /* 0x0000000704057c24 */ /* 0x000fca000f8e0205 */
[----:B------:R-:W-:-:S03]  /*37d0*/  IADD3.X R19, R32, R19, R5, P1, !PT ;  /* 0x0000001320137210 */ /* 0x000fc60000ffe405 */
[----:B------:R-:W-:Y:S05]  /*37e0*/  @P0 BRA `(.L_x_42) ;  /* 0x0000004400b80947 */ /* 0x000fea0003800000 */
[----:B------:R-:W0:Y:S01]  /*37f0*/  LDC.64 R30, c[0x0][0x5c8] ;  /* 0x00017200ff1e7b82 */ /* 0x000e220000000a00 */
[----:B------:R-:W-:Y:S01]  /*3800*/  IMAD.WIDE R24, R6, 0x40, R10 ;  /* 0x0000004006187825 */ /* 0x000fe200078e020a */
[----:B------:R-:W-:Y:S01]  /*3810*/  ULDC.64 UR6, c[0x0][0x5c0] ;  /* 0x0001700000067ab9 */ /* 0x000fe20000000a00 */
[----:B------:R-:W-:Y:S02]  /*3820*/  BSSY B0, `(.L_x_42) ;  /* 0x000046a000007945 */ /* 0x000fe40003800000 */
[----:B------:R-:W-:-:S04]  /*3830*/  IMAD R6, R16, -0x2, R29 ;  /* 0xfffffffe10067824 */ /* 0x000fc800078e021d */
[----:B------:R-:W-:Y:S02]  /*3840*/  IMAD.IADD R6, R6, 0x1, -R33 ;  /* 0x0000000106067824 */ /* 0x000fe400078e0a21 */
[-C--:B0-----:R-:W-:Y:S02]  /*3850*/  IMAD R5, R25, R30.reuse, RZ ;  /* 0x0000001e19057224 */ /* 0x081fe400078e02ff */
[----:B------:R-:W-:-:S04]  /*3860*/  IMAD.WIDE.U32 R18, R24, R30, R18 ;  /* 0x0000001e18127225 */ /* 0x000fc800078e0012 */
[----:B------:R-:W-:Y:S01]  /*3870*/  IMAD R21, R24, R31, R5 ;  /* 0x0000001f18157224 */ /* 0x000fe200078e0205 */
[----:B------:R-:W-:Y:S02]  /*3880*/  LEA R5, P0, R30, R18, 0x3 ;  /* 0x000000121e057211 */ /* 0x000fe400078018ff */
[----:B------:R-:W-:Y:S01]  /*3890*/  IADD3 R20, P1, R18, UR6, RZ ;  /* 0x0000000612147c10 */ /* 0x000fe2000ff3e0ff */
[----:B------:R-:W-:Y:S01]  /*38a0*/  IMAD.IADD R21, R19, 0x1, R21 ;  /* 0x0000000113157824 */ /* 0x000fe200078e0215 */
[----:B------:R-:W-:-:S04]  /*38b0*/  IADD3 R18, P3, R5, UR6, RZ ;  /* 0x0000000605127c10 */ /* 0x000fc8000ff7e0ff */
[----:B------:R-:W-:Y:S01]  /*38c0*/  LEA.HI.X R5, R30, R21, R31, 0x3, P0 ;  /* 0x000000151e057211 */ /* 0x000fe200000f1c1f */
[----:B------:R-:W-:Y:S01]  /*38d0*/  IMAD.IADD R30, R17, 0x1, -R28 ;  /* 0x00000001111e7824 */ /* 0x000fe200078e0a1c */
[----:B---3-5:R-:W-:Y:S02]  /*38e0*/  FSETP.NEU.AND P0, PT, R15, RZ, PT ;  /* 0x000000ff0f00720b */ /* 0x028fe40003f0d000 */
[----:B------:R-:W-:Y:S02]  /*38f0*/  IADD3.X R21, R21, UR7, RZ, P1, !PT ;  /* 0x0000000715157c10 */ /* 0x000fe40008ffe4ff */
[----:B------:R-:W-:-:S09]  /*3900*/  IADD3.X R19, R5, UR7, RZ, P3, !PT ;  /* 0x0000000705137c10 */ /* 0x000fd20009ffe4ff */
[----:B------:R-:W-:Y:S05]  /*3910*/  @!P0 BRA `(.L_x_43) ;  /* 0x0000003400608947 */ /* 0x000fea0003800000 */
[----:B------:R-:W-:Y:S01]  /*3920*/  ULDC.64 UR6, c[0x0][0x5b8] ;  /* 0x00016e0000067ab9 */ /* 0x000fe20000000a00 */
[----:B------:R-:W-:Y:S01]  /*3930*/  ULDC.64 UR16, c[0x0][0x5a8] ;  /* 0x00016a0000107ab9 */ /* 0x000fe20000000a00 */
[----:B------:R-:W-:Y:S01]  /*3940*/  IMAD.WIDE.U32 R26, R4, UR6, R26 ;  /* 0x00000006041a7c25 */ /* 0x000fe2000f8e001a */
[----:B------:R-:W-:Y:S01]  /*3950*/  BSSY B1, `(.L_x_44) ;  /* 0x0000010000017945 */ /* 0x000fe20003800000 */
[----:B------:R-:W-:Y:S02]  /*3960*/  PRMT R28, RZ, 0x7610, R28 ;  /* 0x00007610ff1c7816 */ /* 0x000fe4000000001c */
[----:B------:R-:W-:Y:S01]  /*3970*/  IMAD R5, R34, UR6, RZ ;  /* 0x0000000622057c24 */ /* 0x000fe2000f8e02ff */
[----:B------:R-:W-:-:S03]  /*3980*/  IADD3 R26, P0, R33, R26, RZ ;  /* 0x0000001a211a7210 */ /* 0x000fc60007f1e0ff */
[----:B------:R-:W-:Y:S01]  /*3990*/  IMAD R5, R4, UR7, R5 ;  /* 0x0000000704057c24 */ /* 0x000fe2000f8e0205 */
[----:B------:R-:W-:Y:S02]  /*39a0*/  ULDC.64 UR6, c[0x0][0x5b0] ;  /* 0x00016c0000067ab9 */ /* 0x000fe40000000a00 */
[----:B------:R-:W-:Y:S02]  /*39b0*/  IMAD R29, R25, UR6, RZ ;  /* 0x00000006191d7c24 */ /* 0x000fe4000f8e02ff */
[----:B------:R-:W-:Y:S02]  /*39c0*/  IADD3.X R27, R32, R27, R5, P0, !PT ;  /* 0x0000001b201b7210 */ /* 0x000fe400007fe405 */
[----:B------:R-:W-:Y:S01]  /*39d0*/  ISETP.GE.AND P0, PT, R30, 0x1, PT ;  /* 0x000000011e00780c */ /* 0x000fe20003f06270 */
[C---:B------:R-:W-:Y:S02]  /*39e0*/  IMAD R29, R24.reuse, UR7, R29 ;  /* 0x00000007181d7c24 */ /* 0x040fe4000f8e021d */
[----:B------:R-:W-:Y:S01]  /*39f0*/  IMAD.WIDE.U32 R4, R24, UR6, R26 ;  /* 0x0000000618047c25 */ /* 0x000fe2000f8e001a */
[----:B------:R-:W-:-:S02]  /*3a00*/  ISETP.LT.OR P4, PT, R6, 0x1, !P0 ;  /* 0x000000010600780c */ /* 0x000fc40004781670 */
[----:B------:R-:W-:-:S04]  /*3a10*/  IADD3 R4, P1, R4, UR16, RZ ;  /* 0x0000001004047c10 */ /* 0x000fc8000ff3e0ff */
[----:B------:R-:W-:-:S07]  /*3a20*/  IADD3.X R5, R5, UR17, R29, P1, !PT ;  /* 0x0000001105057c10 */ /* 0x000fce0008ffe41d */
[----:B------:R-:W-:Y:S05]  /*3a30*/  @P4 BRA `(.L_x_45) ;  /* 0x0000000000044947 */ /* 0x000fea0003800000 */
[----:B------:R0:W5:Y:S02]  /*3a40*/  LDG.E.U8 R28, desc[UR20][R4.64] ;  /* 0x00000014041c7981 */ /* 0x000164000c1e1100 */
.L_x_45:
[----:B------:R-:W-:Y:S05]  /*3a50*/  BSYNC B1 ;  /* 0x0000000000017941 */ /* 0x000fea0003800000 */
.L_x_44:
[----:B-----5:R-:W-:Y:S01]  /*3a60*/  LOP3.LUT R28, R28, 0xff, RZ, 0xc0, !PT ;  /* 0x000000ff1c1c7812 */ /* 0x020fe200078ec0ff */
[----:B------:R-:W-:Y:S01]  /*3a70*/  BSSY B1, `(.L_x_46) ;  /* 0x000000b000017945 */ /* 0x000fe20003800000 */
[----:B------:R-:W-:Y:S02]  /*3a80*/  ISETP.LT.OR P3, PT, R6, 0x2, !P0 ;  /* 0x000000020600780c */ /* 0x000fe40004761670 */
[----:B------:R-:W-:-:S05]  /*3a90*/  F2FP.F16.E4M3.UNPACK_B R28, R28 ;  /* 0x0000001cff1c723e */ /* 0x000fca00020006ff */
[----:B------:R-:W-:-:S05]  /*3aa0*/  HADD2.F32 R28, -RZ, R28.H0_H0 ;  /* 0x2000001cff1c7230 */ /* 0x000fca0000004100 */
[----:B------:R-:W-:-:S04]  /*3ab0*/  FMUL R28, R28, R15 ;  /* 0x0000000f1c1c7220 */ /* 0x000fc80000400000 */
[----:B--2---:R-:W-:-:S05]  /*3ac0*/  FFMA R28, R151, R14, R28 ;  /* 0x0000000e971c7223 */ /* 0x004fca000000001c */
[----:B------:R-:W-:Y:S02]  /*3ad0*/  F2FP.SATFINITE.E4M3.F32.PACK_AB_MERGE_C R29, RZ, R28, RZ ;  /* 0x0000001cff1d723e */ /* 0x000fe400048070ff */
[----:B------:R-:W-:-:S03]  /*3ae0*/  PRMT R28, RZ, 0x7610, R28 ;  /* 0x00007610ff1c7816 */ /* 0x000fc6000000001c */
[----:B------:R1:W-:Y:S01]  /*3af0*/  @!P4 STG.E.U8 desc[UR20][R20.64], R29 ;  /* 0x0000001d1400c986 */ /* 0x0003e2000c101114 */
[----:B------:R-:W-:Y:S05]  /*3b00*/  @P3 BRA `(.L_x_47) ;  /* 0x0000000000043947 */ /* 0x000fea0003800000 */
[----:B------:R2:W5:Y:S02]  /*3b10*/  LDG.E.U8 R28, desc[UR20][R4.64+0x1] ;  /* 0x00000114041c7981 */ /* 0x000564000c1e1100 */
.L_x_47:
[----:B------:R-:W-:Y:S05]  /*3b20*/  BSYNC B1 ;  /* 0x0000000000017941 */ /* 0x000fea0003800000 */
.L_x_46:
[----:B-----5:R-:W-:Y:S01]  /*3b30*/  LOP3.LUT R28, R28, 0xff, RZ, 0xc0, !PT ;  /* 0x000000ff1c1c7812 */ /* 0x020fe200078ec0ff */
[----:B------:R-:W-:Y:S01]  /*3b40*/  BSSY B1, `(.L_x_48) ;  /* 0x0000013000017945 */ /* 0x000fe20003800000 */
[----:B-1----:R-:W-:Y:S02]  /*3b50*/  IADD3 R29, P1, R24, 0x8, RZ ;  /* 0x00000008181d7810 */ /* 0x002fe40007f3e0ff */
[----:B------:R-:W-:-:S03]  /*3b60*/  F2FP.F16.E4M3.UNPACK_B R28, R28 ;  /* 0x0000001cff1c723e */ /* 0x000fc600020006ff */
[----:B------:R-:W-:Y:S01]  /*3b70*/  IMAD.X R24, RZ, RZ, R25, P1 ;  /* 0x000000ffff187224 */ /* 0x000fe200008e0619 */
[----:B------:R-:W-:Y:S01]  /*3b80*/  ISETP.GE.AND P1, PT, R30, 0x9, PT ;  /* 0x000000091e00780c */ /* 0x000fe20003f26270 */
[----:B------:R-:W-:Y:S02]  /*3b90*/  HADD2.F32 R28, -RZ, R28.H0_H0 ;  /* 0x2000001cff1c7230 */ /* 0x000fe40000004100 */
[----:B------:R-:W-:Y:S01]  /*3ba0*/  IMAD R24, R24, UR6, RZ ;  /* 0x0000000618187c24 */ /* 0x000fe2000f8e02ff */
[----:B------:R-:W-:Y:S01]  /*3bb0*/  ISETP.LT.OR P5, PT, R6, 0x1, !P1 ;  /* 0x000000010600780c */ /* 0x000fe20004fa1670 */
[----:B------:R-:W-:-:S04]  /*3bc0*/  IMAD.WIDE.U32 R26, R29, UR6, R26 ;  /* 0x000000061d1a7c25 */ /* 0x000fc8000f8e001a */
[----:B------:R-:W-:Y:S01]  /*3bd0*/  FMUL R25, R28, R15 ;  /* 0x0000000f1c197220 */ /* 0x000fe20000400000 */
[----:B------:R-:W-:-:S03]  /*3be0*/  IMAD R29, R29, UR7, R24 ;  /* 0x000000071d1d7c24 */ /* 0x000fc6000f8e0218 */
[----:B------:R-:W-:Y:S01]  /*3bf0*/  FFMA R25, R146, R14, R25 ;  /* 0x0000000e92197223 */ /* 0x000fe20000000019 */
[----:B------:R-:W-:Y:S02]  /*3c00*/  IADD3 R24, P4, R26, UR16, RZ ;  /* 0x000000101a187c10 */ /* 0x000fe4000ff9e0ff */
[----:B------:R-:W-:Y:S02]  /*3c10*/  PRMT R26, RZ, 0x7610, R26 ;  /* 0x00007610ff1a7816 */ /* 0x000fe4000000001a */
[----:B------:R-:W-:Y:S02]  /*3c20*/  F2FP.SATFINITE.E4M3.F32.PACK_AB_MERGE_C R31, RZ, R25, RZ ;  /* 0x00000019ff1f723e */ /* 0x000fe400048070ff */
[----:B------:R-:W-:-:S03]  /*3c30*/  IADD3.X R25, R27, UR17, R29, P4, !PT ;  /* 0x000000111b197c10 */ /* 0x000fc6000a7fe41d */
[----:B------:R1:W-:Y:S01]  /*3c40*/  @!P3 STG.E.U8 desc[UR20][R20.64+0x1], R31 ;  /* 0x0000011f1400b986 */ /* 0x0003e2000c101114 */
[----:B------:R-:W-:Y:S05]  /*3c50*/  @P5 BRA `(.L_x_49) ;  /* 0x0000000000045947 */ /* 0x000fea0003800000 */
[----:B------:R3:W5:Y:S02]  /*3c60*/  LDG.E.U8 R26, desc[UR20][R24.64] ;  /* 0x00000014181a7981 */ /* 0x000764000c1e1100 */
.L_x_49:
[----:B------:R-:W-:Y:S05]  /*3c70*/  BSYNC B1 ;  /* 0x0000000000017941 */ /* 0x000fea0003800000 */
.L_x_48:
[----:B-----5:R-:W-:Y:S01]  /*3c80*/  LOP3.LUT R26, R26, 0xff, RZ, 0xc0, !PT ;  /* 0x000000ff1a1a7812 */ /* 0x020fe200078ec0ff */
[----:B------:R-:W-:Y:S01]  /*3c90*/  BSSY B1, `(.L_x_50) ;  /* 0x000000b000017945 */ /* 0x000fe20003800000 */
[----:B------:R-:W-:Y:S02]  /*3ca0*/  ISETP.LT.OR P3, PT, R6, 0x2, !P1 ;  /* 0x000000020600780c */ /* 0x000fe40004f61670 */
[----:B------:R-:W-:-:S05]  /*3cb0*/  F2FP.F16.E4M3.UNPACK_B R26, R26 ;  /* 0x0000001aff1a723e */ /* 0x000fca00020006ff */
[----:B------:R-:W-:-:S05]  /*3cc0*/  HADD2.F32 R26, -RZ, R26.H0_H0 ;  /* 0x2000001aff1a7230 */ /* 0x000fca0000004100 */
[----:B------:R-:W-:-:S04]  /*3cd0*/  FMUL R26, R26, R15 ;  /* 0x0000000f1a1a7220 */ /* 0x000fc80000400000 */
[----:B------:R-:W-:-:S05]  /*3ce0*/  FFMA R26, R149, R14, R26 ;  /* 0x0000000e951a7223 */ /* 0x000fca000000001a */
[----:B------:R-:W-:Y:S02]  /*3cf0*/  F2FP.SATFINITE.E4M3.F32.PACK_AB_MERGE_C R27, RZ, R26, RZ ;  /* 0x0000001aff1b723e */ /* 0x000fe400048070ff */
[----:B------:R-:W-:-:S03]  /*3d00*/  PRMT R26, RZ, 0x7610, R26 ;  /* 0x00007610ff1a7816 */ /* 0x000fc6000000001a */
[----:B------:R4:W-:Y:S01]  /*3d10*/  @!P5 STG.E.U8 desc[UR20][R18.64], R27 ;  /* 0x0000001b1200d986 */ /* 0x0009e2000c101114 */
[----:B------:R-:W-:Y:S05]  /*3d20*/  @P3 BRA `(.L_x_51) ;  /* 0x0000000000043947 */ /* 0x000fea0003800000 */
[----:B------:R0:W5:Y:S02]  /*3d30*/  LDG.E.U8 R26, desc[UR20][R24.64+0x1] ;  /* 0x00000114181a7981 */ /* 0x000164000c1e1100 */
.L_x_51:
[----:B------:R-:W-:Y:S05]  /*3d40*/  BSYNC B1 ;  /* 0x0000000000017941 */ /* 0x000fea0003800000 */
.L_x_50:
[----:B-----5:R-:W-:Y:S01]  /*3d50*/  LOP3.LUT R26, R26, 0xff, RZ, 0xc0, !PT ;  /* 0x000000ff1a1a7812 */ /* 0x020fe200078ec0ff */
[----:B------:R-:W-:Y:S01]  /*3d60*/  BSSY B1, `(.L_x_52) ;  /* 0x000000b000017945 */ /* 0x000fe20003800000 */
[----:B------:R-:W-:Y:S02]  /*3d70*/  ISETP.LT.OR P4, PT, R6, 0x9, !P0 ;  /* 0x000000090600780c */ /* 0x000fe40004781670 */
[----:B------:R-:W-:-:S05]  /*3d80*/  F2FP.F16.E4M3.UNPACK_B R26, R26 ;  /* 0x0000001aff1a723e */ /* 0x000fca00020006ff */
[----:B------:R-:W-:-:S05]  /*3d90*/  HADD2.F32 R26, -RZ, R26.H0_H0 ;  /* 0x2000001aff1a7230 */ /* 0x000fca0000004100 */
[----:B----4-:R-:W-:Y:S01]  /*3da0*/  FMUL R27, R26, R15 ;  /* 0x0000000f1a1b7220 */ /* 0x010fe20000400000 */
[----:B------:R-:W-:-:S03]  /*3db0*/  PRMT R26, RZ, 0x7610, R26 ;  /* 0x00007610ff1a7816 */ /* 0x000fc6000000001a */
[----:B------:R-:W-:-:S05]  /*3dc0*/  FFMA R27, R144, R14, R27 ;  /* 0x0000000e901b7223 */ /* 0x000fca000000001b */
[----:B------:R-:W-:-:S05]  /*3dd0*/  F2FP.SATFINITE.E4M3.F32.PACK_AB_MERGE_C R27, RZ, R27, RZ ;  /* 0x0000001bff1b723e */ /* 0x000fca00048070ff */
[----:B------:R4:W-:Y:S01]  /*3de0*/  @!P3 STG.E.U8 desc[UR20][R18.64+0x1], R27 ;  /* 0x0000011b1200b986 */ /* 0x0009e2000c101114 */
[----:B------:R-:W-:Y:S05]  /*3df0*/  @P4 BRA `(.L_x_53) ;  /* 0x0000000000044947 */ /* 0x000fea0003800000 */
[----:B------:R0:W5:Y:S02]  /*3e00*/  LDG.E.U8 R26, desc[UR20][R4.64+0x8] ;  /* 0x00000814041a7981 */ /* 0x000164000c1e1100 */
.L_x_53:
[----:B------:R-:W-:Y:S05]  /*3e10*/  BSYNC B1 ;  /* 0x0000000000017941 */ /* 0x000fea0003800000 */
.L_x_52:
[----:B-----5:R-:W-:Y:S01]  /*3e20*/  LOP3.LUT R26, R26, 0xff, RZ, 0xc0, !PT ;  /* 0x000000ff1a1a7812 */ /* 0x020fe200078ec0ff */
[----:B------:R-:W-:Y:S01]  /*3e30*/  BSSY B1, `(.L_x_54) ;  /* 0x000000b000017945 */ /* 0x000fe20003800000 */
[----:B------:R-:W-:Y:S02]  /*3e40*/  ISETP.LT.OR P3, PT, R6, 0xa, !P0 ;  /* 0x0000000a0600780c */ /* 0x000fe40004761670 */
[----:B------:R-:W-:-:S05]  /*3e50*/  F2FP.F16.E4M3.UNPACK_B R26, R26 ;  /* 0x0000001aff1a723e */ /* 0x000fca00020006ff */
[----:B------:R-:W-:-:S05]  /*3e60*/  HADD2.F32 R26, -RZ, R26.H0_H0 ;  /* 0x2000001aff1a7230 */ /* 0x000fca0000004100 */
[----:B------:R-:W-:-:S04]  /*3e70*/  FMUL R26, R26, R15 ;  /* 0x0000000f1a1a7220 */ /* 0x000fc80000400000 */
[----:B------:R-:W-:-:S05]  /*3e80*/  FFMA R26, R147, R14, R26 ;  /* 0x0000000e931a7223 */ /* 0x000fca000000001a */
[----:B----4-:R-:W-:Y:S02]  /*3e90*/  F2FP.SATFINITE.E4M3.F32.PACK_AB_MERGE_C R27, RZ, R26, RZ ;  /* 0x0000001aff1b723e */ /* 0x010fe400048070ff */
[----:B------:R-:W-:-:S03]  /*3ea0*/  PRMT R26, RZ, 0x7610, R26 ;  /* 0x00007610ff1a7816 */ /* 0x000fc6000000001a */
[----:B------:R4:W-:Y:S01]  /*3eb0*/  @!P4 STG.E.U8 desc[UR20][R20.64+0x8], R27 ;  /* 0x0000081b1400c986 */ /* 0x0009e2000c101114 */
[----:B------:R-:W-:Y:S05]  /*3ec0*/  @P3 BRA `(.L_x_55) ;  /* 0x0000000000043947 */ /* 0x000fea0003800000 */
[----:B------:R0:W5:Y:S02]  /*3ed0*/  LDG.E.U8 R26, desc[UR20][R4.64+0x9] ;  /* 0x00000914041a7981 */ /* 0x000164000c1e1100 */
.L_x_55:
[----:B------:R-:W-:Y:S05]  /*3ee0*/  BSYNC B1 ;  /* 0x0000000000017941 */ /* 0x000fea0003800000 */
.L_x_54:
        /* <DEDUP_REMOVED lines=12> */
.L_x_57:
[----:B------:R-:W-:Y:S05]  /*3fb0*/  BSYNC B1 ;  /* 0x0000000000017941 */ /* 0x000fea0003800000 */
.L_x_56:
        /* <DEDUP_REMOVED lines=12> */
.L_x_59:
[----:B------:R-:W-:Y:S05]  /*4080*/  BSYNC B1 ;  /* 0x0000000000017941 */ /* 0x000fea0003800000 */
.L_x_58:
        /* <DEDUP_REMOVED lines=12> */
.L_x_61:
[----:B------:R-:W-:Y:S05]  /*4150*/  BSYNC B1 ;  /* 0x0000000000017941 */ /* 0x000fea0003800000 */
.L_x_60:
        /* <DEDUP_REMOVED lines=12> */
.L_x_63:
[----:B------:R-:W-:Y:S05]  /*4220*/  BSYNC B1 ;  /* 0x0000000000017941 */ /* 0x000fea0003800000 */
.L_x_62:
        /* <DEDUP_REMOVED lines=12> */
.L_x_65:
[----:B------:R-:W-:Y:S05]  /*42f0*/  BSYNC B1 ;  /* 0x0000000000017941 */ /* 0x000fea0003800000 */
.L_x_64:
        /* <DEDUP_REMOVED lines=12> */
.L_x_67:
[----:B------:R-:W-:Y:S05]  /*43c0*/  BSYNC B1 ;  /* 0x0000000000017941 */ /* 0x000fea0003800000 */
.L_x_66:
        /* <DEDUP_REMOVED lines=12> */
.L_x_69:
[----:B------:R-:W-:Y:S05]  /*4490*/  BSYNC B1 ;  /* 0x0000000000017941 */ /* 0x000fea0003800000 */
.L_x_68:
        /* <DEDUP_REMOVED lines=12> */
.L_x_71:
[----:B------:R-:W-:Y:S05]  /*4560*/  BSYNC B1 ;  /* 0x0000000000017941 */ /* 0x000fea0003800000 */
.L_x_70:
        /* <DEDUP_REMOVED lines=12> */
.L_x_73:
[----:B------:R-:W-:Y:S05]  /*4630*/  BSYNC B1 ;  /* 0x0000000000017941 */ /* 0x000fea0003800000 */
.L_x_72:
        /* <DEDUP_REMOVED lines=12> */
.L_x_75:
[----:B------:R-:W-:Y:S05]  /*4700*/  BSYNC B1 ;  /* 0x0000000000017941 */ /* 0x000fea0003800000 */
.L_x_74:
        /* <DEDUP_REMOVED lines=12> */
.L_x_77:
[----:B------:R-:W-:Y:S05]  /*47d0*/  BSYNC B1 ;  /* 0x0000000000017941 */ /* 0x000fea0003800000 */
.L_x_76:
        /* <DEDUP_REMOVED lines=12> */
.L_x_79:
[----:B------:R-:W-:Y:S05]  /*48a0*/  BSYNC B1 ;  /* 0x0000000000017941 */ /* 0x000fea0003800000 */
.L_x_78:
        /* <DEDUP_REMOVED lines=12> */
.L_x_81:
[----:B------:R-:W-:Y:S05]  /*4970*/  BSYNC B1 ;  /* 0x0000000000017941 */ /* 0x000fea0003800000 */
.L_x_80:
        /* <DEDUP_REMOVED lines=12> */
.L_x_83:
[----:B------:R-:W-:Y:S05]  /*4a40*/  BSYNC B1 ;  /* 0x0000000000017941 */ /* 0x000fea0003800000 */
.L_x_82:
        /* <DEDUP_REMOVED lines=12> */
.L_x_85:
[----:B------:R-:W-:Y:S05]  /*4b10*/  BSYNC B1 ;  /* 0x0000000000017941 */ /* 0x000fea0003800000 */
.L_x_84:
        /* <DEDUP_REMOVED lines=12> */
.L_x_87:
[----:B------:R-:W-:Y:S05]  /*4be0*/  BSYNC B1 ;  /* 0x0000000000017941 */ /* 0x000fea0003800000 */
.L_x_86:
        /* <DEDUP_REMOVED lines=12> */
.L_x_89:
[----:B------:R-:W-:Y:S05]  /*4cb0*/  BSYNC B1 ;  /* 0x0000000000017941 */ /* 0x000fea0003800000 */
.L_x_88:
        /* <DEDUP_REMOVED lines=12> */
.L_x_91:
[----:B------:R-:W-:Y:S05]  /*4d80*/  BSYNC B1 ;  /* 0x0000000000017941 */ /* 0x000fea0003800000 */
.L_x_90:
        /* <DEDUP_REMOVED lines=12> */
.L_x_93:
[----:B------:R-:W-:Y:S05]  /*4e50*/  BSYNC B1 ;  /* 0x0000000000017941 */ /* 0x000fea0003800000 */
.L_x_92:
        /* <DEDUP_REMOVED lines=12> */
.L_x_95:
[----:B------:R-:W-:Y:S05]  /*4f20*/  BSYNC B1 ;  /* 0x0000000000017941 */ /* 0x000fea0003800000 */
.L_x_94:
        /* <DEDUP_REMOVED lines=12> */
.L_x_97:
[----:B------:R-:W-:Y:S05]  /*4ff0*/  BSYNC B1 ;  /* 0x0000000000017941 */ /* 0x000fea0003800000 */
.L_x_96:
        /* <DEDUP_REMOVED lines=12> */
.L_x_99:
[----:B------:R-:W-:Y:S05]  /*50c0*/  BSYNC B1 ;  /* 0x0000000000017941 */ /* 0x000fea0003800000 */
.L_x_98:
        /* <DEDUP_REMOVED lines=12> */
.L_x_101:
[----:B------:R-:W-:Y:S05]  /*5190*/  BSYNC B1 ;  /* 0x0000000000017941 */ /* 0x000fea0003800000 */
.L_x_100:
        /* <DEDUP_REMOVED lines=12> */
.L_x_103:
[----:B------:R-:W-:Y:S05]  /*5260*/  BSYNC B1 ;  /* 0x0000000000017941 */ /* 0x000fea0003800000 */
.L_x_102:
        /* <DEDUP_REMOVED lines=12> */
.L_x_105:
[----:B------:R-:W-:Y:S05]  /*5330*/  BSYNC B1 ;  /* 0x0000000000017941 */ /* 0x000fea0003800000 */
.L_x_104:
        /* <DEDUP_REMOVED lines=12> */
.L_x_107:
[----:B------:R-:W-:Y:S05]  /*5400*/  BSYNC B1 ;  /* 0x0000000000017941 */ /* 0x000fea0003800000 */
.L_x_106:
        /* <DEDUP_REMOVED lines=12> */
.L_x_109:
[----:B------:R-:W-:Y:S05]  /*54d0*/  BSYNC B1 ;  /* 0x0000000000017941 */ /* 0x000fea0003800000 */
.L_x_108:
        /* <DEDUP_REMOVED lines=12> */
.L_x_111:
[----:B------:R-:W-:Y:S05]  /*55a0*/  BSYNC B1 ;  /* 0x0000000000017941 */ /* 0x000fea0003800000 */
.L_x_110:
        /* <DEDUP_REMOVED lines=12> */
.L_x_113:
[----:B------:R-:W-:Y:S05]  /*5670*/  BSYNC B1 ;  /* 0x0000000000017941 */ /* 0x000fea0003800000 */
.L_x_112:
        /* <DEDUP_REMOVED lines=12> */
.L_x_115:
[----:B------:R-:W-:Y:S05]  /*5740*/  BSYNC B1 ;  /* 0x0000000000017941 */ /* 0x000fea0003800000 */
.L_x_114:
        /* <DEDUP_REMOVED lines=12> */
.L_x_117:
[----:B------:R-:W-:Y:S05]  /*5810*/  BSYNC B1 ;  /* 0x0000000000017941 */ /* 0x000fea0003800000 */
.L_x_116:
        /* <DEDUP_REMOVED lines=12> */
.L_x_119:
[----:B------:R-:W-:Y:S05]  /*58e0*/  BSYNC B1 ;  /* 0x0000000000017941 */ /* 0x000fea0003800000 */
.L_x_118:
        /* <DEDUP_REMOVED lines=12> */
.L_x_121:
[----:B------:R-:W-:Y:S05]  /*59b0*/  BSYNC B1 ;  /* 0x0000000000017941 */ /* 0x000fea0003800000 */
.L_x_120:
        /* <DEDUP_REMOVED lines=12> */
.L_x_123:
[----:B------:R-:W-:Y:S05]  /*5a80*/  BSYNC B1 ;  /* 0x0000000000017941 */ /* 0x000fea0003800000 */
.L_x_122:
        /* <DEDUP_REMOVED lines=12> */
.L_x_125:
[----:B------:R-:W-:Y:S05]  /*5b50*/  BSYNC B1 ;  /* 0x0000000000017941 */ /* 0x000fea0003800000 */
.L_x_124:
        /* <DEDUP_REMOVED lines=12> */
.L_x_127:
[----:B------:R-:W-:Y:S05]  /*5c20*/  BSYNC B1 ;  /* 0x0000000000017941 */ /* 0x000fea0003800000 */
.L_x_126:
        /* <DEDUP_REMOVED lines=12> */
.L_x_129:
[----:B------:R-:W-:Y:S05]  /*5cf0*/  BSYNC B1 ;  /* 0x0000000000017941 */ /* 0x000fea0003800000 */
.L_x_128:
        /* <DEDUP_REMOVED lines=12> */
.L_x_131:
[----:B------:R-:W-:Y:S05]  /*5dc0*/  BSYNC B1 ;  /* 0x0000000000017941 */ /* 0x000fea0003800000 */
.L_x_130:
        /* <DEDUP_REMOVED lines=12> */
.L_x_133:
[----:B------:R-:W-:Y:S05]  /*5e90*/  BSYNC B1 ;  /* 0x0000000000017941 */ /* 0x000fea0003800000 */
.L_x_132:
        /* <DEDUP_REMOVED lines=12> */
.L_x_135:
[----:B------:R-:W-:Y:S05]  /*5f60*/  BSYNC B1 ;  /* 0x0000000000017941 */ /* 0x000fea0003800000 */
.L_x_134:
        /* <DEDUP_REMOVED lines=12> */
.L_x_137:
[----:B------:R-:W-:Y:S05]  /*6030*/  BSYNC B1 ;  /* 0x0000000000017941 */ /* 0x000fea0003800000 */
.L_x_136:
        /* <DEDUP_REMOVED lines=12> */
.L_x_139:
[----:B------:R-:W-:Y:S05]  /*6100*/  BSYNC B1 ;  /* 0x0000000000017941 */ /* 0x000fea0003800000 */
.L_x_138:
        /* <DEDUP_REMOVED lines=12> */
.L_x_141:
[----:B------:R-:W-:Y:S05]  /*61d0*/  BSYNC B1 ;  /* 0x0000000000017941 */ /* 0x000fea0003800000 */
.L_x_140:
        /* <DEDUP_REMOVED lines=12> */
.L_x_143:
[----:B------:R-:W-:Y:S05]  /*62a0*/  BSYNC B1 ;  /* 0x0000000000017941 */ /* 0x000fea0003800000 */
.L_x_142:
        /* <DEDUP_REMOVED lines=12> */
.L_x_145:
[----:B------:R-:W-:Y:S05]  /*6370*/  BSYNC B1 ;  /* 0x0000000000017941 */ /* 0x000fea0003800000 */
.L_x_144:
        /* <DEDUP_REMOVED lines=12> */
.L_x_147:
[----:B------:R-:W-:Y:S05]  /*6440*/  BSYNC B1 ;  /* 0x0000000000017941 */ /* 0x000fea0003800000 */
.L_x_146:
        /* <DEDUP_REMOVED lines=12> */
.L_x_149:
[----:B------:R-:W-:Y:S05]  /*6510*/  BSYNC B1 ;  /* 0x0000000000017941 */ /* 0x000fea0003800000 */
.L_x_148:
        /* <DEDUP_REMOVED lines=12> */
.L_x_151:
[----:B------:R-:W-:Y:S05]  /*65e0*/  BSYNC B1 ;  /* 0x0000000000017941 */ /* 0x000fea0003800000 */
.L_x_150:
        /* <DEDUP_REMOVED lines=12> */
.L_x_153:
[----:B------:R-:W-:Y:S05]  /*66b0*/  BSYNC B1 ;  /* 0x0000000000017941 */ /* 0x000fea0003800000 */
.L_x_152:
        /* <DEDUP_REMOVED lines=12> */
.L_x_155:
[----:B------:R-:W-:Y:S05]  /*6780*/  BSYNC B1 ;  /* 0x0000000000017941 */ /* 0x000fea0003800000 */
.L_x_154:
        /* <DEDUP_REMOVED lines=12> */
.L_x_157:
[----:B------:R-:W-:Y:S05]  /*6850*/  BSYNC B1 ;  /* 0x0000000000017941 */ /* 0x000fea0003800000 */
.L_x_156:
        /* <DEDUP_REMOVED lines=12> */
.L_x_159:
[----:B------:R-:W-:Y:S05]  /*6920*/  BSYNC B1 ;  /* 0x0000000000017941 */ /* 0x000fea0003800000 */
.L_x_158:
        /* <DEDUP_REMOVED lines=12> */
.L_x_161:
[----:B------:R-:W-:Y:S05]  /*69f0*/  BSYNC B1 ;  /* 0x0000000000017941 */ /* 0x000fea0003800000 */
.L_x_160:
        /* <DEDUP_REMOVED lines=12> */
.L_x_163:
[----:B------:R-:W-:Y:S05]  /*6ac0*/  BSYNC B1 ;  /* 0x0000000000017941 */ /* 0x000fea0003800000 */
.L_x_162:
        /* <DEDUP_REMOVED lines=12> */
.L_x_165:
[----:B------:R-:W-:Y:S05]  /*6b90*/  BSYNC B1 ;  /* 0x0000000000017941 */ /* 0x000fea0003800000 */
.L_x_164:
[----:B-----5:R-:W-:Y:S01]  /*6ba0*/  LOP3.LUT R26, R26, 0xff, RZ, 0xc0, !PT ;  /* 0x000000ff1a1a7812 */ /* 0x020fe200078ec0ff */
[----:B------:R-:W-:Y:S01]  /*6bb0*/  BSSY B1, `(.L_x_166) ;  /* 0x000000b000017945 */ /* 0x000fe20003800000 */
[----:B------:R-:W-:Y:S02]  /*6bc0*/  ISETP.LT.OR P0, PT, R6, 0x7a, !P0 ;  /* 0x0000007a0600780c */ /* 0x000fe40004701670 */
[----:B------:R-:W-:-:S05]  /*6bd0*/  F2FP.F16.E4M3.UNPACK_B R26, R26 ;  /* 0x0000001aff1a723e */ /* 0x000fca00020006ff */
[----:B------:R-:W-:-:S05]  /*6be0*/  HADD2.F32 R26, -RZ, R26.H0_H0 ;  /* 0x2000001aff1a7230 */ /* 0x000fca0000004100 */
[----:B------:R-:W-:-:S04]  /*6bf0*/  FMUL R26, R26, R15 ;  /* 0x0000000f1a1a7220 */ /* 0x000fc80000400000 */
[----:B------:R-:W-:Y:S01]  /*6c00*/  FFMA R26, R23, R14, R26 ;  /* 0x0000000e171a7223 */ /* 0x000fe2000000001a */
[----:B------:R-:W-:-:S04]  /*6c10*/  PRMT R23, RZ, 0x7610, R23 ;  /* 0x00007610ff177816 */ /* 0x000fc80000000017 */
[----:B----4-:R-:W-:-:S05]  /*6c20*/  F2FP.SATFINITE.E4M3.F32.PACK_AB_MERGE_C R27, RZ, R26, RZ ;  /* 0x0000001aff1b723e */ /* 0x010fca00048070ff */
[----:B------:R4:W-:Y:S01]  /*6c30*/  @!P4 STG.E.U8 desc[UR20][R20.64+0x78], R27 ;  /* 0x0000781b1400c986 */ /* 0x0009e2000c101114 */
[----:B------:R-:W-:Y:S05]  /*6c40*/  @P0 BRA `(.L_x_167) ;  /* 0x0000000000040947 */ /* 0x000fea0003800000 */
[----:B------:R0:W5:Y:S02]  /*6c50*/  LDG.E.U8 R23, desc[UR20][R4.64+0x79] ;  /* 0x0000791404177981 */ /* 0x000164000c1e1100 */
.L_x_167:
[----:B------:R-:W-:Y:S05]  /*6c60*/  BSYNC B1 ;  /* 0x0000000000017941 */ /* 0x000fea0003800000 */
.L_x_166:
[----:B-----5:R-:W-:Y:S01]  /*6c70*/  LOP3.LUT R23, R23, 0xff, RZ, 0xc0, !PT ;  /* 0x000000ff17177812 */ /* 0x020fe200078ec0ff */
[----:B------:R-:W-:Y:S01]  /*6c80*/  BSSY B1, `(.L_x_168) ;  /* 0x000000b000017945 */ /* 0x000fe20003800000 */
[----:B------:R-:W-:Y:S02]  /*6c90*/  ISETP.LT.OR P3, PT, R6, 0x79, !P1 ;  /* 0x000000790600780c */ /* 0x000fe40004f61670 */
[----:B------:R-:W-:-:S05]  /*6ca0*/  F2FP.F16.E4M3.UNPACK_B R23, R23 ;  /* 0x00000017ff17723e */ /* 0x000fca00020006ff */
[----:B0-2---:R-:W-:-:S05]  /*6cb0*/  HADD2.F32 R4, -RZ, R23.H0_H0 ;  /* 0x20000017ff047230 */ /* 0x005fca0000004100 */
[----:B------:R-:W-:Y:S01]  /*6cc0*/  FMUL R5, R4, R15 ;  /* 0x0000000f04057220 */ /* 0x000fe20000400000 */
[----:B------:R-:W-:-:S03]  /*6cd0*/  PRMT R4, RZ, 0x7610, R4 ;  /* 0x00007610ff047816 */ /* 0x000fc60000000004 */
[----:B------:R-:W-:-:S05]  /*6ce0*/  FFMA R5, R22, R14, R5 ;  /* 0x0000000e16057223 */ /* 0x000fca0000000005 */
[----:B------:R-:W-:-:S05]  /*6cf0*/  F2FP.SATFINITE.E4M3.F32.PACK_AB_MERGE_C R5, RZ, R5, RZ ;  /* 0x00000005ff05723e */ /* 0x000fca00048070ff */
[----:B------:R0:W-:Y:S01]  /*6d00*/  @!P0 STG.E.U8 desc[UR20][R20.64+0x79], R5 ;  /* 0x0000790514008986 */ /* 0x0001e2000c101114 */
[----:B------:R-:W-:Y:S05]  /*6d10*/  @P3 BRA `(.L_x_169) ;  /* 0x0000000000043947 */ /* 0x000fea0003800000 */
[----:B------:R2:W5:Y:S02]  /*6d20*/  LDG.E.U8 R4, desc[UR20][R24.64+0x78] ;  /* 0x0000781418047981 */ /* 0x000564000c1e1100 */
.L_x_169:
[----:B------:R-:W-:Y:S05]  /*6d30*/  BSYNC B1 ;  /* 0x0000000000017941 */ /* 0x000fea0003800000 */
.L_x_168:
[----:B-----5:R-:W-:Y:S01]  /*6d40*/  LOP3.LUT R4, R4, 0xff, RZ, 0xc0, !PT ;  /* 0x000000ff04047812 */ /* 0x020fe200078ec0ff */
[----:B------:R-:W-:Y:S01]  /*6d50*/  BSSY B1, `(.L_x_170) ;  /* 0x000000b000017945 */ /* 0x000fe20003800000 */
[----:B------:R-:W-:Y:S02]  /*6d60*/  ISETP.LT.OR P1, PT, R6, 0x7a, !P1 ;  /* 0x0000007a0600780c */ /* 0x000fe40004f21670 */
[----:B------:R-:W-:-:S05]  /*6d70*/  F2FP.F16.E4M3.UNPACK_B R4, R4 ;  /* 0x00000004ff04723e */ /* 0x000fca00020006ff */
[----:B------:R-:W-:-:S05]  /*6d80*/  HADD2.F32 R4, -RZ, R4.H0_H0 ;  /* 0x20000004ff047230 */ /* 0x000fca0000004100 */
[----:B------:R-:W-:-:S04]  /*6d90*/  FMUL R4, R4, R15 ;  /* 0x0000000f04047220 */ /* 0x000fc80000400000 */
[----:B------:R-:W-:-:S05]  /*6da0*/  FFMA R4, R89, R14, R4 ;  /* 0x0000000e59047223 */ /* 0x000fca0000000004 */
[----:B0-----:R-:W-:Y:S02]  /*6db0*/  F2FP.SATFINITE.E4M3.F32.PACK_AB_MERGE_C R5, RZ, R4, RZ ;  /* 0x00000004ff05723e */ /* 0x001fe400048070ff */
[----:B------:R-:W-:-:S03]  /*6dc0*/  PRMT R4, RZ, 0x7610, R4 ;  /* 0x00007610ff047816 */ /* 0x000fc60000000004 */
[----:B------:R0:W-:Y:S01]  /*6dd0*/  @!P3 STG.E.U8 desc[UR20][R18.64+0x78], R5 ;  /* 0x000078051200b986 */ /* 0x0001e2000c101114 */
[----:B------:R-:W-:Y:S05]  /*6de0*/  @P1 BRA `(.L_x_171) ;  /* 0x0000000000041947 */ /* 0x000fea0003800000 */
[----:B------:R0:W5:Y:S02]  /*6df0*/  LDG.E.U8 R4, desc[UR20][R24.64+0x79] ;  /* 0x0000791418047981 */ /* 0x000164000c1e1100 */
.L_x_171:
[----:B------:R-:W-:Y:S05]  /*6e00*/  BSYNC B1 ;  /* 0x0000000000017941 */ /* 0x000fea0003800000 */
.L_x_170:
[----:B------:R-:W-:Y:S05]  /*6e10*/  @P1 BRA `(.L_x_172) ;  /* 0x0000001000281947 */ /* 0x000fea0003800000 */
[----:B-----5:R-:W-:-:S04]  /*6e20*/  LOP3.LUT R4, R4, 0xff, RZ, 0xc0, !PT ;  /* 0x000000ff04047812 */ /* 0x020fc800078ec0ff */
[----:B------:R-:W-:-:S05]  /*6e30*/  F2FP.F16.E4M3.UNPACK_B R4, R4 ;  /* 0x00000004ff04723e */ /* 0x000fca00020006ff */
[----:B------:R-:W-:-:S05]  /*6e40*/  HADD2.F32 R4, -RZ, R4.H0_H0 ;  /* 0x20000004ff047230 */ /* 0x000fca0000004100 */
[----:B0-----:R-:W-:-:S04]  /*6e50*/  FMUL R5, R4, R15 ;  /* 0x0000000f04057220 */ /* 0x001fc80000400000 */
[----:B------:R-:W-:-:S05]  /*6e60*/  FFMA R5, R88, R14, R5 ;  /* 0x0000000e58057223 */ /* 0x000fca0000000005 */
[----:B------:R-:W-:-:S05]  /*6e70*/  F2FP.SATFINITE.E4M3.F32.PACK_AB_MERGE_C R5, RZ, R5, RZ ;  /* 0x00000005ff05723e */ /* 0x000fca00048070ff */
[----:B------:R0:W-:Y:S01]  /*6e80*/  STG.E.U8 desc[UR20][R18.64+0x79], R5 ;  /* 0x0000790512007986 */ /* 0x0001e2000c101114 */
[----:B------:R-:W-:Y:S05]  /*6e90*/  BRA `(.L_x_172) ;  /* 0x0000001000087947 */ /* 0x000fea0003800000 */
.L_x_43:
[----:B------:R-:W-:Y:S01]  /*6ea0*/  ISETP.GE.AND P1, PT, R30, 0x1, PT ;  /* 0x000000011e00780c */ /* 0x000fe20003f26270 */
[-C--:B--2---:R-:W-:Y:S01]  /*6eb0*/  FMUL R151, R151, R14.reuse ;  /* 0x0000000e97977220 */ /* 0x084fe20000400000 */
[-C--:B------:R-:W-:Y:S01]  /*6ec0*/  FMUL R146, R146, R14.reuse ;  /* 0x0000000e92927220 */ /* 0x080fe20000400000 */
[----:B------:R-:W-:Y:S01]  /*6ed0*/  ISETP.GE.AND P0, PT, R30, 0x9, PT ;  /* 0x000000091e00780c */ /* 0x000fe20003f06270 */
[-C--:B------:R-:W-:Y:S01]  /*6ee0*/  FMUL R149, R149, R14.reuse ;  /* 0x0000000e95957220 */ /* 0x080fe20000400000 */
[----:B------:R-:W-:Y:S01]  /*6ef0*/  ISETP.LT.OR P4, PT, R6, 0x1, !P1 ;  /* 0x000000010600780c */ /* 0x000fe20004f81670 */
[-C--:B------:R-:W-:Y:S01]  /*6f00*/  FMUL R144, R144, R14.reuse ;  /* 0x0000000e90907220 */ /* 0x080fe20000400000 */
[----:B------:R-:W-:Y:S01]  /*6f10*/  ISETP.LT.OR P5, PT, R6, 0x2, !P1 ;  /* 0x000000020600780c */ /* 0x000fe20004fa1670 */
[-C--:B------:R-:W-:Y:S01]  /*6f20*/  FMUL R147, R147, R14.reuse ;  /* 0x0000000e93937220 */ /* 0x080fe20000400000 */
[----:B------:R-:W-:Y:S01]  /*6f30*/  F2FP.SATFINITE.E4M3.F32.PACK_AB_MERGE_C R151, RZ, R151, RZ ;  /* 0x00000097ff97723e */ /* 0x000fe200048070ff */
[----:B------:R-:W-:Y:S01]  /*6f40*/  FMUL R142, R142, R14 ;  /* 0x0000000e8e8e7220 */ /* 0x000fe20000400000 */
[----:B------:R-:W-:Y:S01]  /*6f50*/  F2FP.SATFINITE.E4M3.F32.PACK_AB_MERGE_C R5, RZ, R146, RZ ;  /* 0x00000092ff05723e */ /* 0x000fe200048070ff */
[-C--:B------:R-:W-:Y:S01]  /*6f60*/  FMUL R145, R145, R14.reuse ;  /* 0x0000000e91917220 */ /* 0x080fe20000400000 */
[----:B------:R-:W-:Y:S01]  /*6f70*/  ISETP.LT.OR P3, PT, R6, 0x1, !P0 ;  /* 0x000000010600780c */ /* 0x000fe20004761670 */
[-C--:B------:R-:W-:Y:S01]  /*6f80*/  FMUL R140, R140, R14.reuse ;  /* 0x0000000e8c8c7220 */ /* 0x080fe20000400000 */
[C---:B------:R-:W-:Y:S01]  /*6f90*/  ISETP.LT.OR P6, PT, R6.reuse, 0xa, !P1 ;  /* 0x0000000a0600780c */ /* 0x040fe20004fc1670 */
[-C--:B------:R-:W-:Y:S01]  /*6fa0*/  FMUL R143, R143, R14.reuse ;  /* 0x0000000e8f8f7220 */ /* 0x080fe20000400000 */
[----:B------:R-:W-:Y:S01]  /*6fb0*/  F2FP.SATFINITE.E4M3.F32.PACK_AB_MERGE_C R149, RZ, R149, RZ ;  /* 0x00000095ff95723e */ /* 0x000fe200048070ff */
[----:B------:R-:W-:Y:S01]  /*6fc0*/  @!P4 STG.E.U8 desc[UR20][R20.64], R151 ;  /* 0x000000971400c986 */ /* 0x000fe2000c101114 */
[----:B------:R-:W-:Y:S01]  /*6fd0*/  ISETP.LT.OR P4, PT, R6, 0x2, !P0 ;  /* 0x000000020600780c */ /* 0x000fe20004781670 */
[----:B------:R-:W-:Y:S01]  /*6fe0*/  FMUL R138, R138, R14 ;  /* 0x0000000e8a8a7220 */ /* 0x000fe20000400000 */
[----:B------:R-:W-:Y:S01]  /*6ff0*/  F2FP.SATFINITE.E4M3.F32.PACK_AB_MERGE_C R25, RZ, R144, RZ ;  /* 0x00000090ff19723e */ /* 0x000fe200048070ff */
[----:B------:R0:W-:Y:S01]  /*7000*/  @!P5 STG.E.U8 desc[UR20][R20.64+0x1], R5 ;  /* 0x000001051400d986 */ /* 0x0001e2000c101114 */
[C---:B------:R-:W-:Y:S01]  /*7010*/  ISETP.LT.OR P5, PT, R6.reuse, 0x9, !P1 ;  /* 0x000000090600780c */ /* 0x040fe20004fa1670 */
[-C--:B------:R-:W-:Y:S01]  /*7020*/  FMUL R141, R141, R14.reuse ;  /* 0x0000000e8d8d7220 */ /* 0x080fe20000400000 */
[----:B------:R-:W-:Y:S01]  /*7030*/  F2FP.SATFINITE.E4M3.F32.PACK_AB_MERGE_C R147, RZ, R147, RZ ;  /* 0x00000093ff93723e */ /* 0x000fe200048070ff */
[----:B------:R-:W-:Y:S01]  /*7040*/  @!P3 STG.E.U8 desc[UR20][R18.64], R149 ;  /* 0x000000951200b986 */ /* 0x000fe2000c101114 */
[----:B------:R-:W-:Y:S01]  /*7050*/  ISETP.LT.OR P3, PT, R6, 0x9, !P0 ;  /* 0x000000090600780c */ /* 0x000fe20004761670 */
[-C--:B------:R-:W-:Y:S01]  /*7060*/  FMUL R136, R136, R14.reuse ;  /* 0x0000000e88887220 */ /* 0x080fe20000400000 */
[----:B------:R-:W-:Y:S01]  /*7070*/  F2FP.SATFINITE.E4M3.F32.PACK_AB_MERGE_C R145, RZ, R145, RZ ;  /* 0x00000091ff91723e */ /* 0x000fe200048070ff */
[-C--:B------:R-:W-:Y:S01]  /*7080*/  FMUL R139, R139, R14.reuse ;  /* 0x0000000e8b8b7220 */ /* 0x080fe20000400000 */
[----:B------:R-:W-:Y:S01]  /*7090*/  F2FP.SATFINITE.E4M3.F32.PACK_AB_MERGE_C R143, RZ, R143, RZ ;  /* 0x0000008fff8f723e */ /* 0x000fe200048070ff */
[----:B------:R1:W-:Y:S01]  /*70a0*/  @!P4 STG.E.U8 desc[UR20][R18.64+0x1], R25 ;  /* 0x000001191200c986 */ /* 0x0003e2000c101114 */
[----:B------:R-:W-:Y:S01]  /*70b0*/  ISETP.LT.OR P4, PT, R6, 0xa, !P0 ;  /* 0x0000000a0600780c */ /* 0x000fe20004781670 */
[----:B------:R-:W-:Y:S01]  /*70c0*/  FMUL R134, R134, R14 ;  /* 0x0000000e86867220 */ /* 0x000fe20000400000 */
[----:B0-----:R-:W-:Y:S01]  /*70d0*/  F2FP.SATFINITE.E4M3.F32.PACK_AB_MERGE_C R5, RZ, R142, RZ ;  /* 0x0000008eff05723e */ /* 0x001fe200048070ff */
[----:B------:R-:W-:Y:S01]  /*70e0*/  @!P5 STG.E.U8 desc[UR20][R20.64+0x8], R147 ;  /* 0x000008931400d986 */ /* 0x000fe2000c101114 */
[C---:B------:R-:W-:Y:S01]  /*70f0*/  ISETP.LT.OR P5, PT, R6.reuse, 0x11, !P1 ;  /* 0x000000110600780c */ /* 0x040fe20004fa1670 */
[-C--:B------:R-:W-:Y:S01]  /*7100*/  FMUL R137, R137, R14.reuse ;  /* 0x0000000e89897220 */ /* 0x080fe20000400000 */
[----:B------:R-:W-:Y:S01]  /*7110*/  F2FP.SATFINITE.E4M3.F32.PACK_AB_MERGE_C R141, RZ, R141, RZ ;  /* 0x0000008dff8d723e */ /* 0x000fe200048070ff */
[----:B------:R0:W-:Y:S01]  /*7120*/  @!P6 STG.E.U8 desc[UR20][R20.64+0x9], R5 ;  /* 0x000009051400e986 */ /* 0x0001e2000c101114 */
[----:B------:R-:W-:Y:S01]  /*7130*/  ISETP.LT.OR P6, PT, R6, 0x12, !P1 ;  /* 0x000000120600780c */ /* 0x000fe20004fc1670 */
[----:B------:R-:W-:Y:S01]  /*7140*/  FMUL R132, R132, R14 ;  /* 0x0000000e84847220 */ /* 0x000fe20000400000 */
[----:B------:R-:W-:Y:S01]  /*7150*/  F2FP.SATFINITE.E4M3.F32.PACK_AB_MERGE_C R139, RZ, R139, RZ ;  /* 0x0000008bff8b723e */ /* 0x000fe200048070ff */
[----:B------:R-:W-:Y:S01]  /*7160*/  @!P3 STG.E.U8 desc[UR20][R18.64+0x8], R145 ;  /* 0x000008911200b986 */ /* 0x000fe2000c101114 */
[----:B-1----:R-:W-:Y:S01]  /*7170*/  F2FP.SATFINITE.E4M3.F32.PACK_AB_MERGE_C R25, RZ, R140, RZ ;  /* 0x0000008cff19723e */ /* 0x002fe200048070ff */
[-C--:B------:R-:W-:Y:S01]  /*7180*/  FMUL R135, R135, R14.reuse ;  /* 0x0000000e87877220 */ /* 0x080fe20000400000 */
[----:B------:R-:W-:Y:S01]  /*7190*/  ISETP.LT.OR P3, PT, R6, 0x11, !P0 ;  /* 0x000000110600780c */ /* 0x000fe20004761670 */
[-C--:B------:R-:W-:Y:S01]  /*71a0*/  FMUL R130, R130, R14.reuse ;  /* 0x0000000e82827220 */ /* 0x080fe20000400000 */
[----:B------:R-:W-:Y:S01]  /*71b0*/  F2FP.SATFINITE.E4M3.F32.PACK_AB_MERGE_C R137, RZ, R137, RZ ;  /* 0x00000089ff89723e */ /* 0x000fe200048070ff */
[----:B------:R1:W-:Y:S01]  /*71c0*/  @!P4 STG.E.U8 desc[UR20][R18.64+0x9], R25 ;  /* 0x000009191200c986 */ /* 0x0003e2000c101114 */
[C---:B------:R-:W-:Y:S01]  /*71d0*/  ISETP.LT.OR P4, PT, R6.reuse, 0x12, !P0 ;  /* 0x000000120600780c */ /* 0x040fe20004781670 */
[----:B------:R-:W-:Y:S01]  /*71e0*/  FMUL R133, R133, R14 ;  /* 0x0000000e85857220 */ /* 0x000fe20000400000 */
[----:B0-----:R-:W-:Y:S01]  /*71f0*/  F2FP.SATFINITE.E4M3.F32.PACK_AB_MERGE_C R5, RZ, R138, RZ ;  /* 0x0000008aff05723e */ /* 0x001fe200048070ff */
[----:B------:R-:W-:Y:S01]  /*7200*/  @!P5 STG.E.U8 desc[UR20][R20.64+0x10], R143 ;  /* 0x0000108f1400d986 */ /* 0x000fe2000c101114 */
[----:B------:R-:W-:Y:S01]  /*7210*/  ISETP.LT.OR P5, PT, R6, 0x19, !P1 ;  /* 0x000000190600780c */ /* 0x000fe20004fa1670 */
[-C--:B------:R-:W-:Y:S01]  /*7220*/  FMUL R128, R128, R14.reuse ;  /* 0x0000000e80807220 */ /* 0x080fe20000400000 */
[----:B------:R-:W-:Y:S01]  /*7230*/  F2FP.SATFINITE.E4M3.F32.PACK_AB_MERGE_C R135, RZ, R135, RZ ;  /* 0x00000087ff87723e */ /* 0x000fe200048070ff */
[----:B------:R0:W-:Y:S01]  /*7240*/  @!P6 STG.E.U8 desc[UR20][R20.64+0x11], R5 ;  /* 0x000011051400e986 */ /* 0x0001e2000c101114 */
[----:B------:R-:W-:Y:S01]  /*7250*/  ISETP.LT.OR P6, PT, R6, 0x1a, !P1 ;  /* 0x0000001a0600780c */ /* 0x000fe20004fc1670 */
[-C--:B------:R-:W-:Y:S01]  /*7260*/  FMUL R131, R131, R14.reuse ;  /* 0x0000000e83837220 */ /* 0x080fe20000400000 */
[----:B------:R-:W-:Y:S01]  /*7270*/  FMUL R126, R126, R14 ;  /* 0x0000000e7e7e7220 */ /* 0x000fe20000400000 */
[----:B-1----:R-:W-:Y:S01]  /*7280*/  F2FP.SATFINITE.E4M3.F32.PACK_AB_MERGE_C R25, RZ, R136, RZ ;  /* 0x00000088ff19723e */ /* 0x002fe200048070ff */
[----:B------:R-:W-:Y:S01]  /*7290*/  @!P3 STG.E.U8 desc[UR20][R18.64+0x10], R141 ;  /* 0x0000108d1200b986 */ /* 0x000fe2000c101114 */
[C---:B------:R-:W-:Y:S01]  /*72a0*/  ISETP.LT.OR P3, PT, R6.reuse, 0x19, !P0 ;  /* 0x000000190600780c */ /* 0x040fe20004761670 */
        /* <DEDUP_REMOVED lines=37> */
[-C--:B------:R-:W-:Y:S01]  /*7500*/  FMUL R114, R114, R14.reuse ;  /* 0x0000000e72727220 */ /* 0x080fe20000400000 */
        /* <DEDUP_REMOVED lines=81> */
[C---:B------:R-:W-:Y:S01]  /*7a20*/  ISETP.LT.OR P6, PT, R6.reuse, 0x52, !P1 ;  /* 0x000000520600780c */ /* 0x040fe20004fc1670 */
        /* <DEDUP_REMOVED lines=22> */
[----:B------:R-:W-:-:S02]  /*7b90*/  ISETP.LT.OR P3, PT, R6, 0x59, !P0 ;  /* 0x000000590600780c */ /* 0x000fc40004761670 */
[----:B------:R-:W-:Y:S01]  /*7ba0*/  F2FP.SATFINITE.E4M3.F32.PACK_AB_MERGE_C R93, RZ, R93, RZ ;  /* 0x0000005dff5d723e */ /* 0x000fe200048070ff */
[----:B------:R1:W-:Y:S01]  /*7bb0*/  @!P4 STG.E.U8 desc[UR20][R18.64+0x51], R25 ;  /* 0x000051191200c986 */ /* 0x0003e2000c101114 */
[C---:B------:R-:W-:Y:S02]  /*7bc0*/  ISETP.LT.OR P4, PT, R6.reuse, 0x5a, !P0 ;  /* 0x0000005a0600780c */ /* 0x040fe40004781670 */
[----:B0-----:R-:W-:Y:S01]  /*7bd0*/  F2FP.SATFINITE.E4M3.F32.PACK_AB_MERGE_C R5, RZ, R102, RZ ;  /* 0x00000066ff05723e */ /* 0x001fe200048070ff */
[----:B------:R-:W-:Y:S01]  /*7be0*/  @!P5 STG.E.U8 desc[UR20][R20.64+0x58], R107 ;  /* 0x0000586b1400d986 */ /* 0x000fe2000c101114 */
[C---:B------:R-:W-:Y:S02]  /*7bf0*/  ISETP.LT.OR P5, PT, R6.reuse, 0x61, !P1 ;  /* 0x000000610600780c */ /* 0x040fe40004fa1670 */
[----:B------:R-:W-:Y:S01]  /*7c00*/  F2FP.SATFINITE.E4M3.F32.PACK_AB_MERGE_C R23, RZ, R23, RZ ;  /* 0x00000017ff17723e */ /* 0x000fe200048070ff */
[----:B------:R0:W-:Y:S01]  /*7c10*/  @!P6 STG.E.U8 desc[UR20][R20.64+0x59], R5 ;  /* 0x000059051400e986 */ /* 0x0001e2000c101114 */
[----:B------:R-:W-:-:S02]  /*7c20*/  ISETP.LT.OR P6, PT, R6, 0x62, !P1 ;  /* 0x000000620600780c */ /* 0x000fc40004fc1670 */
[----:B------:R-:W-:Y:S01]  /*7c30*/  F2FP.SATFINITE.E4M3.F32.PACK_AB_MERGE_C R89, RZ, R89, RZ ;  /* 0x00000059ff59723e */ /* 0x000fe200048070ff */
[----:B------:R-:W-:Y:S01]  /*7c40*/  @!P3 STG.E.U8 desc[UR20][R18.64+0x58], R105 ;  /* 0x000058691200b986 */ /* 0x000fe2000c101114 */
[----:B-1----:R-:W-:Y:S02]  /*7c50*/  F2FP.SATFINITE.E4M3.F32.PACK_AB_MERGE_C R25, RZ, R100, RZ ;  /* 0x00000064ff19723e */ /* 0x002fe400048070ff */
[C---:B------:R-:W-:Y:S02]  /*7c60*/  ISETP.LT.OR P3, PT, R6.reuse, 0x61, !P0 ;  /* 0x000000610600780c */ /* 0x040fe40004761670 */
[----:B------:R-:W-:Y:S01]  /*7c70*/  F2FP.SATFINITE.E4M3.F32.PACK_AB_MERGE_C R27, RZ, R88, RZ ;  /* 0x00000058ff1b723e */ /* 0x000fe200048070ff */
[----:B------:R1:W-:Y:S01]  /*7c80*/  @!P4 STG.E.U8 desc[UR20][R18.64+0x59], R25 ;  /* 0x000059191200c986 */ /* 0x0003e2000c101114 */
[C---:B------:R-:W-:Y:S02]  /*7c90*/  ISETP.LT.OR P4, PT, R6.reuse, 0x62, !P0 ;  /* 0x000000620600780c */ /* 0x040fe40004781670 */
[----:B0-----:R-:W-:Y:S01]  /*7ca0*/  F2FP.SATFINITE.E4M3.F32.PACK_AB_MERGE_C R5, RZ, R98, RZ ;  /* 0x00000062ff05723e */ /* 0x001fe200048070ff */
[----:B------:R-:W-:Y:S01]  /*7cb0*/  @!P5 STG.E.U8 desc[UR20][R20.64+0x60], R101 ;  /* 0x000060651400d986 */ /* 0x000fe2000c101114 */
[----:B------:R-:W-:-:S03]  /*7cc0*/  ISETP.LT.OR P5, PT, R6, 0x69, !P1 ;  /* 0x000000690600780c */ /* 0x000fc60004fa1670 */
[----:B------:R0:W-:Y:S01]  /*7cd0*/  @!P6 STG.E.U8 desc[UR20][R20.64+0x61], R5 ;  /* 0x000061051400e986 */ /* 0x0001e2000c101114 */
[C---:B------:R-:W-:Y:S02]  /*7ce0*/  ISETP.LT.OR P6, PT, R6.reuse, 0x6a, !P1 ;  /* 0x0000006a0600780c */ /* 0x040fe40004fc1670 */
[----:B-1----:R-:W-:Y:S01]  /*7cf0*/  F2FP.SATFINITE.E4M3.F32.PACK_AB_MERGE_C R25, RZ, R96, RZ ;  /* 0x00000060ff19723e */ /* 0x002fe200048070ff */
[----:B------:R-:W-:Y:S01]  /*7d00*/  @!P3 STG.E.U8 desc[UR20][R18.64+0x60], R103 ;  /* 0x000060671200b986 */ /* 0x000fe2000c101114 */
[----:B------:R-:W-:-:S03]  /*7d10*/  ISETP.LT.OR P3, PT, R6, 0x69, !P0 ;  /* 0x000000690600780c */ /* 0x000fc60004761670 */
        /* <DEDUP_REMOVED lines=12> */
[C---:B------:R-:W-:Y:S01]  /*7de0*/  ISETP.LT.OR P1, PT, R6.reuse, 0x7a, !P1 ;  /* 0x0000007a0600780c */ /* 0x040fe20004f21670 */
[----:B------:R2:W-:Y:S01]  /*7df0*/  @!P5 STG.E.U8 desc[UR20][R20.64+0x70], R95 ;  /* 0x0000705f1400d986 */ /* 0x0005e2000c101114 */
[C---:B------:R-:W-:Y:S02]  /*7e00*/  ISETP.LT.OR P5, PT, R6.reuse, 0x72, !P0 ;  /* 0x000000720600780c */ /* 0x040fe400047a1670 */
[----:B0-----:R-:W-:Y:S01]  /*7e10*/  F2FP.SATFINITE.E4M3.F32.PACK_AB_MERGE_C R5, RZ, R90, RZ ;  /* 0x0000005aff05723e */ /* 0x001fe200048070ff */
[----:B------:R2:W-:Y:S01]  /*7e20*/  @!P6 STG.E.U8 desc[UR20][R20.64+0x71], R91 ;  /* 0x0000715b1400e986 */ /* 0x0005e2000c101114 */
[C---:B------:R-:W-:Y:S02]  /*7e30*/  ISETP.LT.OR P6, PT, R6.reuse, 0x79, !P0 ;  /* 0x000000790600780c */ /* 0x040fe400047c1670 */
[----:B------:R-:W-:Y:S01]  /*7e40*/  ISETP.LT.OR P0, PT, R6, 0x7a, !P0 ;  /* 0x0000007a0600780c */ /* 0x000fe20004701670 */
[----:B------:R2:W-:Y:S01]  /*7e50*/  @!P3 STG.E.U8 desc[UR20][R18.64+0x70], R93 ;  /* 0x0000705d1200b986 */ /* 0x0005e2000c101114 */
[----:B-1----:R-:W-:-:S05]  /*7e60*/  F2FP.SATFINITE.E4M3.F32.PACK_AB_MERGE_C R25, RZ, R22, RZ ;  /* 0x00000016ff19723e */ /* 0x002fca00048070ff */
[----:B------:R2:W-:Y:S04]  /*7e70*/  @!P5 STG.E.U8 desc[UR20][R18.64+0x71], R5 ;  /* 0x000071051200d986 */ /* 0x0005e8000c101114 */
[----:B------:R2:W-:Y:S04]  /*7e80*/  @!P4 STG.E.U8 desc[UR20][R20.64+0x78], R23 ;  /* 0x000078171400c986 */ /* 0x0005e8000c101114 */
[----:B------:R2:W-:Y:S04]  /*7e90*/  @!P1 STG.E.U8 desc[UR20][R20.64+0x79], R25 ;  /* 0x0000791914009986 */ /* 0x0005e8000c101114 */
[----:B------:R2:W-:Y:S04]  /*7ea0*/  @!P6 STG.E.U8 desc[UR20][R18.64+0x78], R89 ;  /* 0x000078591200e986 */ /* 0x0005e8000c101114 */
[----:B------:R2:W-:Y:S02]  /*7eb0*/  @!P0 STG.E.U8 desc[UR20][R18.64+0x79], R27 ;  /* 0x0000791b12008986 */ /* 0x0005e4000c101114 */
.L_x_172:
[----:B------:R-:W-:Y:S05]  /*7ec0*/  BSYNC B0 ;  /* 0x0000000000007941 */ /* 0x000fea0003800000 */
.L_x_42:
[C---:B------:R-:W-:Y:S01]  /*7ed0*/  LEA R2, P0, R8.reuse, R2, 0x1 ;  /* 0x0000000208027211 */ /* 0x040fe200078008ff */
[----:B------:R-:W-:Y:S01]  /*7ee0*/  ULDC.64 UR6, c[0x0][0x650] ;  /* 0x0001940000067ab9 */ /* 0x000fe20000000a00 */
[----:B-----5:R-:W-:Y:S01]  /*7ef0*/  IMAD.U32 R4, RZ, RZ, UR12 ;  /* 0x0000000cff047e24 */ /* 0x020fe2000f8e00ff */
[----:B0-2---:R-:W-:Y:S01]  /*7f00*/  PRMT R18, RZ, 0x7610, R18 ;  /* 0x00007610ff127816 */ /* 0x005fe20000000012 */
[----:B------:R-:W-:Y:S01]  /*7f10*/  IMAD.MOV.U32 R6, RZ, RZ, -0x1 ;  /* 0xffffffffff067424 */ /* 0x000fe200078e00ff */
[----:B------:R-:W-:Y:S01]  /*7f20*/  LEA.HI.X R3, R8, R3, R0, 0x1, P0 ;  /* 0x0000000308037211 */ /* 0x000fe200000f0c00 */
[----:B------:R0:W-:Y:S01]  /*7f30*/  SYNCS.ARRIVE.TRANS64.A1T0 RZ, [R4+UR22], RZ ;  /* 0x000000ff04ff79a7 */ /* 0x0001e20008100016 */
[----:B------:R-:W-:Y:S01]  /*7f40*/  ISETP.GE.U32.AND P0, PT, R2, UR6, PT ;  /* 0x0000000602007c0c */ /* 0x000fe2000bf06070 */
[----:B------:R-:W-:-:S03]  /*7f50*/  IMAD.MOV.U32 R5, RZ, RZ, -0x1 ;  /* 0xffffffffff057424 */ /* 0x000fc600078e00ff */
[----:B------:R-:W-:Y:S01]  /*7f60*/  ISETP.GE.U32.AND.EX P0, PT, R3, UR7, PT, P0 ;  /* 0x0000000703007c0c */ /* 0x000fe2000bf06100 */
[----:B0-----:R-:W-:-:S12]  /*7f70*/  IMAD.MOV.U32 R4, RZ, RZ, -0x1 ;  /* 0xffffffffff047424 */ /* 0x001fd800078e00ff */
[----:B------:R-:W-:Y:S05]  /*7f80*/  @P0 BRA `(.L_x_173) ;  /* 0x0000000400600947 */ /* 0x000fea0003800000 */
[----:B------:R-:W0:Y:S01]  /*7f90*/  S2R R28, SR_CTAID.X ;  /* 0x00000000001c7919 */ /* 0x000e220000002500 */
[----:B------:R-:W2:Y:S01]  /*7fa0*/  LDC.64 R22, c[0x0][0x628] ;  /* 0x00018a00ff167b82 */ /* 0x000ea20000000a00 */
[----:B------:R-:W-:Y:S01]  /*7fb0*/  ULDC UR6, c[0x0][0x150] ;  /* 0x0000540000067ab9 */ /* 0x000fe20000000800 */
[----:B-1--4-:R-:W-:Y:S01]  /*7fc0*/  IMAD.MOV.U32 R20, RZ, RZ, R2 ;  /* 0x000000ffff147224 */ /* 0x012fe200078e0002 */
[----:B------:R-:W1:Y:S01]  /*7fd0*/  S2R R30, SR_CTAID.Y ;  /* 0x00000000001e7919 */ /* 0x000e620000002600 */
[----:B------:R-:W-:-:S04]  /*7fe0*/  IMAD.MOV.U32 R21, RZ, RZ, R3 ;  /* 0x000000ffff157224 */ /* 0x000fc800078e0003 */
[----:B------:R-:W4:Y:S08]  /*7ff0*/  LDC R31, c[0x0][0x144] ;  /* 0x00005100ff1f7b82 */ /* 0x000f300000000800 */
[----:B------:R-:W1:Y:S08]  /*8000*/  LDC R6, c[0x0][0x630] ;  /* 0x00018c00ff067b82 */ /* 0x000e700000000800 */
[----:B------:R-:W1:Y:S01]  /*8010*/  LDC.64 R26, c[0x0][0x620] ;  /* 0x00018800ff1a7b82 */ /* 0x000e620000000a00 */
[----:B--2---:R-:W-:-:S04]  /*8020*/  ISETP.NE.U32.AND P0, PT, R22, RZ, PT ;  /* 0x000000ff1600720c */ /* 0x004fc80003f05070 */
[----:B------:R-:W-:Y:S02]  /*8030*/  ISETP.NE.AND.EX P0, PT, R23, RZ, PT, P0 ;  /* 0x000000ff1700720c */ /* 0x000fe40003f05300 */
[----:B0-----:R-:W-:-:S05]  /*8040*/  I2FP.F32.U32 R4, R28 ;  /* 0x0000001c00047245 */ /* 0x001fca0000201000 */
[----:B------:R-:W-:-:S04]  /*8050*/  FMUL R4, R4, UR6 ;  /* 0x0000000604047c20 */ /* 0x000fc80008400000 */
[----:B------:R0:W2:Y:S02]  /*8060*/  F2I.U32.TRUNC.NTZ R29, R4 ;  /* 0x00000004001d7305 */ /* 0x0000a4000020f000 */
[----:B----4-:R-:W-:Y:S05]  /*8070*/  @!P0 BRA `(.L_x_174) ;  /* 0x0000000000288947 */ /* 0x010fea0003800000 */
[----:B------:R-:W4:Y:S02]  /*8080*/  LDC R5, c[0x0][0x634] ;  /* 0x00018d00ff057b82 */ /* 0x000f240000000800 */
[----:B----4-:R-:W-:-:S05]  /*8090*/  IADD3 R21, P0, R2, R5, RZ ;  /* 0x0000000502157210 */ /* 0x010fca0007f1e0ff */
[----:B---3--:R-:W-:-:S04]  /*80a0*/  IMAD.X R25, RZ, RZ, R3, P0 ;  /* 0x000000ffff197224 */ /* 0x008fc800000e0603 */
[----:B0-----:R-:W-:-:S04]  /*80b0*/  IMAD.WIDE.U32 R4, R25, R22, RZ ;  /* 0x0000001619047225 */ /* 0x001fc800078e00ff */
[----:B------:R-:W-:-:S04]  /*80c0*/  IMAD.WIDE.U32 R18, P0, R21, R23, R4 ;  /* 0x0000001715127225 */ /* 0x000fc80007800004 */
[----:B------:R-:W-:-:S04]  /*80d0*/  IMAD.WIDE.U32 R4, R21, R22, RZ ;  /* 0x0000001615047225 */ /* 0x000fc800078e00ff */
[----:B------:R-:W-:Y:S01]  /*80e0*/  IMAD.X R21, RZ, RZ, RZ, P0 ;  /* 0x000000ffff157224 */ /* 0x000fe200000e06ff */
[----:B------:R-:W-:Y:S01]  /*80f0*/  IADD3 RZ, P0, R5, R18, RZ ;  /* 0x0000001205ff7210 */ /* 0x000fe20007f1e0ff */
[----:B------:R-:W-:-:S04]  /*8100*/  IMAD.MOV.U32 R20, RZ, RZ, R19 ;  /* 0x000000ffff147224 */ /* 0x000fc800078e0013 */
[----:B------:R-:W-:-:S08]  /*8110*/  IMAD.WIDE.U32.X R20, R25, R23, R20, P0 ;  /* 0x0000001719147225 */ /* 0x000fd000000e0414 */
.L_x_174:
[-CC-:B-1-3--:R-:W-:Y:S01]  /*8120*/  SHF.R.U64 R24, R20, R6.reuse, R21.reuse ;  /* 0x0000000614187219 */ /* 0x18afe20000001215 */
[----:B------:R-:W1:Y:S01]  /*8130*/  LDC.64 R34, c[0x0][0x640] ;  /* 0x00019000ff227b82 */ /* 0x000e620000000a00 */
[----:B0-----:R-:W-:Y:S01]  /*8140*/  SHF.R.U32.HI R4, RZ, R6, R21 ;  /* 0x00000006ff047219 */ /* 0x001fe20000011615 */
[----:B--2---:R-:W-:Y:S01]  /*8150*/  IMAD.MOV R29, RZ, RZ, -R29 ;  /* 0x000000ffff1d7224 */ /* 0x004fe200078e0a1d */
[----:B------:R-:W-:Y:S01]  /*8160*/  IADD3 R19, P0, RZ, -R24, RZ ;  /* 0x80000018ff137210 */ /* 0x000fe20007f1e0ff */
[----:B------:R-:W-:Y:S01]  /*8170*/  ULDC UR6, c[0x0][0x154] ;  /* 0x0000550000067ab9 */ /* 0x000fe20000000800 */
[----:B------:R-:W-:Y:S02]  /*8180*/  IMAD.MOV.U32 R21, RZ, RZ, 0x1 ;  /* 0x00000001ff157424 */ /* 0x000fe400078e00ff */
[----:B------:R-:W-:Y:S01]  /*8190*/  IMAD R29, R31, R29, R28 ;  /* 0x0000001d1f1d7224 */ /* 0x000fe200078e021c */
[----:B------:R-:W0:Y:S01]  /*81a0*/  LDC R18, c[0x0][0x618] ;  /* 0x00018600ff127b82 */ /* 0x000e220000000800 */
[----:B------:R-:W-:-:S04]  /*81b0*/  IMAD.X R5, RZ, RZ, ~R4, P0 ;  /* 0x000000ffff057224 */ /* 0x000fc800000e0e04 */
[-C--:B------:R-:W-:Y:S02]  /*81c0*/  IMAD R6, R5, R26.reuse, RZ ;  /* 0x0000001a05067224 */ /* 0x080fe400078e02ff */
[C---:B------:R-:W-:Y:S01]  /*81d0*/  IMAD.WIDE.U32 R4, R19.reuse, R26, R2 ;  /* 0x0000001a13047225 */ /* 0x040fe200078e0002 */
[----:B------:R-:W2:Y:S03]  /*81e0*/  LDC R20, c[0x0][0x608] ;  /* 0x00018200ff147b82 */ /* 0x000ea60000000800 */
[----:B------:R-:W-:Y:S01]  /*81f0*/  IMAD R19, R19, R27, R6 ;  /* 0x0000001b13137224 */ /* 0x000fe200078e0206 */
[----:B------:R-:W-:-:S03]  /*8200*/  I2FP.F32.U32 R6, R30 ;  /* 0x0000001e00067245 */ /* 0x000fc60000201000 */
[----:B------:R-:W-:Y:S01]  /*8210*/  IMAD.IADD R5, R5, 0x1, R19 ;  /* 0x0000000105057824 */ /* 0x000fe200078e0213 */
[----:B------:R-:W3:Y:S01]  /*8220*/  LDC R32, c[0x0][0x658] ;  /* 0x00019600ff207b82 */ /* 0x000ee20000000800 */
[----:B-1----:R-:W-:Y:S01]  /*8230*/  ISETP.NE.U32.AND P0, PT, R34, RZ, PT ;  /* 0x000000ff2200720c */ /* 0x002fe20003f05070 */
[----:B------:R-:W-:-:S03]  /*8240*/  IMAD.MOV.U32 R19, RZ, RZ, -0x1 ;  /* 0xffffffffff137424 */ /* 0x000fc600078e00ff */
[----:B------:R-:W-:-:S03]  /*8250*/  ISETP.NE.AND.EX P0, PT, R35, RZ, PT, P0 ;  /* 0x000000ff2300720c */ /* 0x000fc60003f05300 */
[----:B------:R-:W1:Y:S01]  /*8260*/  LDC R27, c[0x0][0x148] ;  /* 0x00005200ff1b7b82 */ /* 0x000e620000000800 */
[-CC-:B0-----:R-:W-:Y:S02]  /*8270*/  SHF.R.U64 R22, R4, R18.reuse, R5.reuse ;  /* 0x0000001204167219 */ /* 0x181fe40000001205 */
[----:B------:R-:W-:Y:S01]  /*8280*/  SHF.R.U32.HI R5, RZ, R18, R5 ;  /* 0x00000012ff057219 */ /* 0x000fe20000011605 */
[----:B------:R-:W-:-:S04]  /*8290*/  FMUL R18, R6, UR6 ;  /* 0x0000000606127c20 */ /* 0x000fc80008400000 */
[----:B------:R-:W0:Y:S01]  /*82a0*/  LDC R28, c[0x0][0x600] ;  /* 0x00018000ff1c7b82 */ /* 0x000e220000000800 */
[----:B------:R4:W0:Y:S01]  /*82b0*/  F2I.U32.TRUNC.NTZ R25, R18 ;  /* 0x0000001200197305 */ /* 0x000822000020f000 */
[-CC-:B--2---:R-:W-:Y:S02]  /*82c0*/  SHF.R.U64 R6, R22, R20.reuse, R5.reuse ;  /* 0x0000001416067219 */ /* 0x184fe40000001205 */
[----:B------:R-:W-:-:S04]  /*82d0*/  SHF.R.U32.HI R5, RZ, R20, R5 ;  /* 0x00000014ff057219 */ /* 0x000fc80000011605 */
[----:B------:R-:W2:Y:S01]  /*82e0*/  LDC R33, c[0x0][0x648] ;  /* 0x00019200ff217b82 */ /* 0x000ea20000000800 */
[-CC-:B---3--:R-:W-:Y:S02]  /*82f0*/  SHF.R.U64 R26, R6, R32.reuse, R5.reuse ;  /* 0x00000020061a7219 */ /* 0x188fe40000001205 */
[-C--:B------:R-:W-:Y:S02]  /*8300*/  SHF.L.U32 R19, R19, R32.reuse, RZ ;  /* 0x0000002013137219 */ /* 0x080fe400000006ff */
[-C--:B------:R-:W-:Y:S01]  /*8310*/  SHF.R.U32.HI R5, RZ, R32.reuse, R5 ;  /* 0x00000020ff057219 */ /* 0x080fe20000011605 */
[----:B------:R-:W-:Y:S01]  /*8320*/  IMAD.MOV.U32 R4, RZ, RZ, R26 ;  /* 0x000000ffff047224 */ /* 0x000fe200078e001a */
[----:B------:R-:W-:Y:S01]  /*8330*/  SHF.L.U32 R32, R21, R32, RZ ;  /* 0x0000002015207219 */ /* 0x000fe200000006ff */
[----:B------:R-:W3:Y:S01]  /*8340*/  LDC R36, c[0x0][0x638] ;  /* 0x00018e00ff247b82 */ /* 0x000ee20000000800 */
[----:B------:R-:W-:-:S07]  /*8350*/  LOP3.LUT R31, RZ, R19, RZ, 0x33, !PT ;  /* 0x00000013ff1f7212 */ /* 0x000fce00078e33ff */
[----:B------:R-:W0:Y:S01]  /*8360*/  LDC R37, c[0x0][0x610] ;  /* 0x00018400ff257b82 */ /* 0x000e220000000800 */
[----:B----4-:R-:W-:Y:S05]  /*8370*/  @!P0 BRA `(.L_x_175) ;  /* 0x0000000000288947 */ /* 0x010fea0003800000 */
[----:B------:R-:W4:Y:S02]  /*8380*/  LDC R21, c[0x0][0x64c] ;  /* 0x00019300ff157b82 */ /* 0x000f240000000800 */
[----:B----4-:R-:W-:-:S05]  /*8390*/  IADD3 R21, P0, R26, R21, RZ ;  /* 0x000000151a157210 */ /* 0x010fca0007f1e0ff */
        /* <DEDUP_REMOVED lines=8> */
.L_x_175:
[----:B--2---:R-:W-:Y:S01]  /*8420*/  SHF.R.U64 R4, R4, R33, R5 ;  /* 0x0000002104047219 */ /* 0x004fe20000001205 */
[----:B0-----:R-:W-:Y:S01]  /*8430*/  VIADD R21, R28, 0xffffffff ;  /* 0xffffffff1c157836 */ /* 0x001fe20000000000 */
[----:B------:R-:W-:Y:S01]  /*8440*/  LOP3.LUT R19, R6, R31, RZ, 0xc0, !PT ;  /* 0x0000001f06137212 */ /* 0x000fe200078ec0ff */
[----:B------:R-:W-:Y:S02]  /*8450*/  IMAD.MOV R25, RZ, RZ, -R25 ;  /* 0x000000ffff197224 */ /* 0x000fe400078e0a19 */
[----:B------:R-:W-:Y:S02]  /*8460*/  IMAD.MOV R5, RZ, RZ, -R4 ;  /* 0x000000ffff057224 */ /* 0x000fe400078e0a04 */
[----:B------:R-:W-:Y:S01]  /*8470*/  IMAD R6, R32, R4, R19 ;  /* 0x0000000420067224 */ /* 0x000fe200078e0213 */
[----:B------:R-:W-:Y:S01]  /*8480*/  LOP3.LUT R19, R22, R21, RZ, 0xc0, !PT ;  /* 0x0000001516137212 */ /* 0x000fe200078ec0ff */
[----:B-1----:R-:W-:Y:S02]  /*8490*/  @P2 IMAD R29, R27, R25, R30 ;  /* 0x000000191b1d2224 */ /* 0x002fe400078e021e */
[----:B---3--:R-:W-:-:S02]  /*84a0*/  IMAD R4, R5, R36, R26 ;  /* 0x0000002405047224 */ /* 0x008fc400078e021a */
[----:B------:R-:W-:Y:S02]  /*84b0*/  IMAD R6, R6, R37, R29 ;  /* 0x0000002506067224 */ /* 0x000fe400078e021d */
[----:B------:R-:W-:Y:S02]  /*84c0*/  IMAD R19, R4, R28, R19 ;  /* 0x0000001c04137224 */ /* 0x000fe400078e0213 */
[----:B------:R-:W-:Y:S02]  /*84d0*/  IMAD.MOV.U32 R18, RZ, RZ, 0x1 ;  /* 0x00000001ff127424 */ /* 0x000fe400078e00ff */
[----:B------:R-:W-:Y:S01]  /*84e0*/  IMAD.MOV.U32 R4, RZ, RZ, R24 ;  /* 0x000000ffff047224 */ /* 0x000fe200078e0018 */
[----:B------:R-:W-:Y:S02]  /*84f0*/  SEL R5, R19, R6, !P2 ;  /* 0x0000000613057207 */ /* 0x000fe40005000000 */
[----:B------:R-:W-:-:S07]  /*8500*/  SEL R6, R6, R19, !P2 ;  /* 0x0000001306067207 */ /* 0x000fce0005000000 */
.L_x_173:
[----:B------:R-:W-:Y:S02]  /*8510*/  LOP3.LUT P0, RZ, R18, 0xff, RZ, 0xc0, !PT ;  /* 0x000000ff12ff7812 */ /* 0x000fe4000780c0ff */
[----:B------:R-:W-:-:S11]  /*8520*/  LOP3.LUT R150, R150, 0x1, RZ, 0x3c, !PT ;  /* 0x0000000196967812 */ /* 0x000fd600078e3cff */
[----:B------:R-:W-:Y:S05]  /*8530*/  @P0 BRA `(.L_x_176) ;  /* 0xffffff9400540947 */ /* 0x000fea000383ffff */
[----:B------:R-:W-:Y:S05]  /*8540*/  EXIT ;  /* 0x000000000000794d */ /* 0x000fea0003800000 */
.L_x_18:
[----:B------:R-:W-:-:S08]  /*8550*/  ISETP.NE.AND P0, PT, R18, RZ, PT ;  /* 0x000000ff1200720c */ /* 0x000fd00003f05270 */
[----:B--23-5:R-:W0:-:S00]  /*8560*/  USETMAXREG.DEALLOC.CTAPOOL 0x28 ;  /* 0x00000028000079c8 */ /* 0x02ce0000080e0500 */
[----:B------:R-:W-:Y:S05]  /*8570*/  @P0 EXIT ;  /* 0x000000000000094d */ /* 0x000fea0003800000 */
[----:B0-----:R-:W-:Y:S01]  /*8580*/  LOP3.LUT P0, RZ, R20, 0xff, RZ, 0xc0, !PT ;  /* 0x000000ff14ff7812 */ /* 0x001fe2000780c0ff */
[----:B------:R-:W-:Y:S02]  /*8590*/  IMAD.MOV.U32 R12, RZ, RZ, 0x1 ;  /* 0x00000001ff0c7424 */ /* 0x000fe400078e00ff */
[----:B------:R-:W-:-:S10]  /*85a0*/  IMAD.MOV.U32 R13, RZ, RZ, RZ ;  /* 0x000000ffff0d7224 */ /* 0x000fd400078e00ff */
[----:B------:R-:W-:Y:S05]  /*85b0*/  @!P0 BRA `(.L_x_177) ;  /* 0x0000000c00308947 */ /* 0x000fea0003800000 */
[----:B------:R-:W0:Y:S01]  /*85c0*/  S2R R17, SR_CgaCtaId ;  /* 0x0000000000117919 */ /* 0x000e220000008800 */
[----:B------:R-:W-:Y:S01]  /*85d0*/  LOP3.LUT P0, RZ, R11, 0x1f, RZ, 0xc0, !PT ;  /* 0x0000001f0bff7812 */ /* 0x000fe2000780c0ff */
[----:B------:R-:W-:Y:S01]  /*85e0*/  ULDC UR5, c[0x0][0x658] ;  /* 0x0001960000057ab9 */ /* 0x000fe20000000800 */
[----:B------:R-:W-:Y:S01]  /*85f0*/  UMOV UR6, 0xffffffff ;  /* 0xffffffff00067882 */ /* 0x000fe20000000000 */
[----:B------:R-:W-:Y:S01]  /*8600*/  BSSY B0, `(.L_x_177) ;  /* 0x00000c7000007945 */ /* 0x000fe20003800000 */
[----:B------:R-:W-:Y:S01]  /*8610*/  USHF.L.U32 UR6, UR6, UR5, URZ ;  /* 0x0000000506067299 */ /* 0x000fe2000800063f */
[C---:B------:R-:W-:Y:S01]  /*8620*/  ISETP.NE.AND P3, PT, R10.reuse, RZ, PT ;  /* 0x000000ff0a00720c */ /* 0x040fe20003f65270 */
[----:B------:R-:W-:Y:S01]  /*8630*/  IMAD.MOV.U32 R15, RZ, RZ, 0x1 ;  /* 0x00000001ff0f7424 */ /* 0x000fe200078e00ff */
[----:B------:R-:W-:Y:S01]  /*8640*/  ISETP.NE.OR P0, PT, R10, RZ, !P0 ;  /* 0x000000ff0a00720c */ /* 0x000fe20004705670 */
[----:B------:R-:W-:Y:S01]  /*8650*/  IMAD.MOV.U32 R12, RZ, RZ, 0x1 ;  /* 0x00000001ff0c7424 */ /* 0x000fe200078e00ff */
[----:B------:R-:W-:Y:S01]  /*8660*/  LOP3.LUT R14, R7, 0x2, RZ, 0xfc, !PT ;  /* 0x00000002070e7812 */ /* 0x000fe200078efcff */
[----:B------:R-:W-:Y:S01]  /*8670*/  IMAD.MOV.U32 R13, RZ, RZ, RZ ;  /* 0x000000ffff0d7224 */ /* 0x000fe200078e00ff */
[----:B------:R-:W-:Y:S01]  /*8680*/  ULDC UR4, c[0x0][0x600] ;  /* 0x0001800000047ab9 */ /* 0x000fe20000000800 */
[----:B------:R-:W-:Y:S01]  /*8690*/  UMOV UR7, 0x1 ;  /* 0x0000000100077882 */ /* 0x000fe20000000000 */
[----:B------:R-:W-:-:S02]  /*86a0*/  UIADD3 UR22, UR13, 0x1, URZ ;  /* 0x000000010d167890 */ /* 0x000fc4000fffe03f */
[----:B------:R-:W-:Y:S02]  /*86b0*/  UIADD3 UR16, UR4, -0x1, URZ ;  /* 0xffffffff04107890 */ /* 0x000fe4000fffe03f */
[----:B------:R-:W-:Y:S02]  /*86c0*/  USHF.L.U32 UR18, UR7, UR5, URZ ;  /* 0x0000000507127299 */ /* 0x000fe4000800063f */
[----:B------:R-:W-:Y:S01]  /*86d0*/  ULOP3.LUT UR17, URZ, UR6, URZ, 0x33, !UPT ;  /* 0x000000063f117292 */ /* 0x000fe2000f8e333f */
[----:B------:R-:W-:Y:S01]  /*86e0*/  ULDC.64 UR20, c[0x0][0x198] ;  /* 0x0000660000147ab9 */ /* 0x000fe20000000a00 */
[C---:B0-----:R-:W-:Y:S02]  /*86f0*/  IMAD.SHL.U32 R16, R17.reuse, 0x10, RZ ;  /* 0x0000001011107824 */ /* 0x041fe400078e00ff */
[----:B------:R-:W-:-:S03]  /*8700*/  IMAD.SHL.U32 R17, R17, 0x200, RZ ;  /* 0x0000020011117824 */ /* 0x000fc600078e00ff */
[----:B------:R-:W-:Y:S02]  /*8710*/  LOP3.LUT R16, R16, 0x70, RZ, 0xc0, !PT ;  /* 0x0000007010107812 */ /* 0x000fe400078ec0ff */
[----:B------:R-:W-:-:S07]  /*8720*/  LOP3.LUT R17, R17, 0xe00, RZ, 0xc0, !PT ;  /* 0x00000e0011117812 */ /* 0x000fce00078ec0ff */
.L_x_189:
[----:B------:R-:W-:-:S03]  /*8730*/  UMOV UR4, 0xffffffff ;  /* 0xffffffff00047882 */ /* 0x000fc60000000000 */
[----:B------:R-:W-:Y:S05]  /*8740*/  BRA.DIV UR4, `(.L_x_178) ;  /* 0x0000002204907947 */ /* 0x000fea000b800000 */
[----:B------:R-:W-:-:S13]  /*8750*/  ELECT P1, URZ, PT ;  /* 0x00000000003f782f */ /* 0x000fda0003820000 */
.L_x_235:
[----:B------:R-:W0:Y:S01]  /*8760*/  LDC R10, c[0x0][0x28c] ;  /* 0x0000a300ff0a7b82 */ /* 0x000e220000000800 */
[----:B------:R-:W-:Y:S01]  /*8770*/  BSSY B1, `(.L_x_179) ;  /* 0x0000039000017945 */ /* 0x000fe20003800000 */
[----:B0-----:R-:W-:-:S13]  /*8780*/  ISETP.LT.OR P1, PT, R10, 0x1, !P1 ;  /* 0x000000010a00780c */ /* 0x001fda0004f21670 */
[----:B------:R-:W-:Y:S05]  /*8790*/  @P1 BRA `(.L_x_180) ;  /* 0x0000000000d81947 */ /* 0x000fea0003800000 */
[----:B------:R-:W-:Y:S02]  /*87a0*/  IMAD.SHL.U32 R18, R6, 0x40, RZ ;  /* 0x0000004006127824 */ /* 0x000fe400078e00ff */
[----:B------:R-:W-:Y:S02]  /*87b0*/  IMAD R19, R5, 0x80, R16 ;  /* 0x0000008005137824 */ /* 0x000fe400078e0210 */
[----:B------:R-:W-:Y:S02]  /*87c0*/  IMAD.MOV.U32 R20, RZ, RZ, RZ ;  /* 0x000000ffff147224 */ /* 0x000fe400078e00ff */
[----:B------:R-:W-:Y:S02]  /*87d0*/  IMAD.U32 R22, RZ, RZ, UR22 ;  /* 0x00000016ff167e24 */ /* 0x000fe4000f8e00ff */
[----:B------:R-:W-:Y:S02]  /*87e0*/  IMAD.MOV.U32 R5, RZ, RZ, R12 ;  /* 0x000000ffff057224 */ /* 0x000fe400078e000c */
[----:B------:R-:W-:-:S07]  /*87f0*/  IMAD.MOV.U32 R6, RZ, RZ, R13 ;  /* 0x000000ffff067224 */ /* 0x000fce00078e000d */
.L_x_184:
[----:B------:R-:W0:Y:S01]  /*8800*/  S2R R11, SR_CgaCtaId ;  /* 0x00000000000b7919 */ /* 0x000e220000008800 */
[----:B------:R-:W-:-:S04]  /*8810*/  MOV R10, 0x400 ;  /* 0x00000400000a7802 */ /* 0x000fc80000000f00 */
[----:B0-----:R-:W-:Y:S02]  /*8820*/  LEA R23, R11, R10, 0x18 ;  /* 0x0000000a0b177211 */ /* 0x001fe400078ec0ff */
[----:B------:R-:W-:Y:S01]  /*8830*/  SHF.L.U32 R10, R5, 0x1f, RZ ;  /* 0x0000001f050a7819 */ /* 0x000fe200000006ff */
[----:B------:R-:W0:Y:S02]  /*8840*/  @!P3 LDC R11, c[0x0][0x500] ;  /* 0x00014000ff0bbb82 */ /* 0x000e240000000800 */
[----:B------:R-:W-:-:S04]  /*8850*/  IMAD R21, R6, 0x8, R23 ;  /* 0x0000000806157824 */ /* 0x000fc800078e0217 */
[----:B------:R-:W1:Y:S02]  /*8860*/  SYNCS.PHASECHK.TRANS64.TRYWAIT P1, [R21+URZ+0x128], R10 ;  /* 0x0001280a150075a7 */ /* 0x000e64000802017f */
[----:B-1----:R-:W-:Y:S05]  /*8870*/  @!P1 BRA `(.L_x_181) ;  /* 0x0000002000649947 */ /* 0x002fea0003800000 */
.L_x_236:
[----:B-1----:R-:W-:Y:S01]  /*8880*/  PRMT R10, R14, 0x9910, RZ ;  /* 0x000099100e0a7816 */ /* 0x002fe200000000ff */
[----:B0-----:R0:W-:Y:S03]  /*8890*/  @!P3 SYNCS.ARRIVE.TRANS64 RZ, [R21+URZ], R11 ;  /* 0x0000000b15ffb9a7 */ /* 0x0011e6000800003f */
[----:B------:R-:W-:-:S13]  /*88a0*/  ISETP.NE.AND P1, PT, R10, 0x2, PT ;  /* 0x000000020a00780c */ /* 0x000fda0003f25270 */
[----:B0-----:R-:W-:Y:S05]  /*88b0*/  @P1 BRA `(.L_x_182) ;  /* 0x0000000000041947 */ /* 0x001fea0003800000 */
[----:B------:R-:W-:Y:S01]  /*88c0*/  BPT.TRAP 0x1 ;  /* 0x000000040000795c */ /* 0x000fe20000300000 */
.L_x_182:
[----:B------:R-:W-:Y:S05]  /*88d0*/  @P0 BRA `(.L_x_183) ;  /* 0x0000000000040947 */ /* 0x000fea0003800000 */
[----:B------:R-:W-:Y:S01]  /*88e0*/  BPT.TRAP 0x1 ;  /* 0x000000040000795c */ /* 0x000fe20000300000 */
.L_x_183:
[----:B------:R-:W-:Y:S01]  /*88f0*/  R2UR UR15, R23 ;  /* 0x00000000170f72ca */ /* 0x000fe200000e0000 */
[C---:B------:R-:W-:Y:S01]  /*8900*/  IMAD R23, R6.reuse, 0x800, R23 ;  /* 0x0000080006177824 */ /* 0x040fe200078e0217 */
[----:B------:R-:W-:Y:S01]  /*8910*/  R2UR UR9, R21 ;  /* 0x00000000150972ca */ /* 0x000fe200000e0000 */
[----:B------:R-:W-:Y:S01]  /*8920*/  IMAD R10, R6, 0x1000, R17 ;  /* 0x00001000060a7824 */ /* 0x000fe200078e0211 */
[----:B------:R-:W-:Y:S01]  /*8930*/  UIADD3 UR4, UP0, UR20, 0xf0, URZ ;  /* 0x000000f014047890 */ /* 0x000fe2000ff1e03f */
[----:B------:R-:W-:Y:S01]  /*8940*/  VIADD R22, R22, 0xffffffff ;  /* 0xffffffff16167836 */ /* 0x000fe20000000000 */
[----:B------:R-:W-:Y:S01]  /*8950*/  R2UR UR5, R23 ;  /* 0x00000000170572ca */ /* 0x000fe200000e0000 */
[----:B------:R-:W-:Y:S01]  /*8960*/  UIADD3 UR24, UP1, UR20, 0x1f0, URZ ;  /* 0x000001f014187890 */ /* 0x000fe2000ff3e03f */
[----:B------:R-:W-:Y:S01]  /*8970*/  R2UR UR8, R10 ;  /* 0x000000000a0872ca */ /* 0x000fe200000e0000 */
[----:B------:R-:W-:Y:S01]  /*8980*/  VIADD R6, R6, 0x1 ;  /* 0x0000000106067836 */ /* 0x000fe20000000000 */
[----:B------:R-:W-:Y:S01]  /*8990*/  R2UR UR11, R18 ;  /* 0x00000000120b72ca */ /* 0x000fe200000e0000 */
[----:B------:R-:W-:Y:S01]  /*89a0*/  UIADD3.X UR25, URZ, UR21, URZ, UP1, !UPT ;  /* 0x000000153f197290 */ /* 0x000fe20008ffe43f */
[----:B------:R-:W-:Y:S01]  /*89b0*/  R2UR UR10, R20 ;  /* 0x00000000140a72ca */ /* 0x000fe200000e0000 */
[----:B------:R-:W-:Y:S01]  /*89c0*/  UMOV UR6, 0x0 ;  /* 0x0000000000067882 */ /* 0x000fe20000000000 */
[----:B------:R-:W-:Y:S01]  /*89d0*/  R2UR UR12, R4 ;  /* 0x00000000040c72ca */ /* 0x000fe200000e0000 */
[----:B------:R-:W-:Y:S01]  /*89e0*/  UMOV UR7, 0x10000000 ;  /* 0x1000000000077882 */ /* 0x000fe20000000000 */
[----:B------:R-:W-:Y:S01]  /*89f0*/  R2UR UR19, R19 ;  /* 0x00000000131372ca */ /* 0x000fe200000e0000 */
[----:B------:R-:W-:Y:S01]  /*8a00*/  UMOV UR23, 0xff0000 ;  /* 0x00ff000000177882 */ /* 0x000fe20000000000 */
[----:B------:R-:W-:Y:S01]  /*8a10*/  ISETP.GT.AND P4, PT, R22, 0x1, PT ;  /* 0x000000011600780c */ /* 0x000fe20003f84270 */
[----:B------:R-:W-:Y:S01]  /*8a20*/  UIADD3 UR14, UR5, 0x380, URZ ;  /* 0x00000380050e7890 */ /* 0x000fe2000fffe03f */
[----:B------:R-:W-:Y:S01]  /*8a30*/  ISETP.NE.AND P1, PT, R6, 0x25, PT ;  /* 0x000000250600780c */ /* 0x000fe20003f25270 */
[----:B------:R-:W-:Y:S01]  /*8a40*/  UIADD3.X UR5, URZ, UR21, URZ, UP0, !UPT ;  /* 0x000000153f057290 */ /* 0x000fe200087fe43f */
[----:B------:R-:W-:Y:S01]  /*8a50*/  VIADD R20, R20, 0x20 ;  /* 0x0000002014147836 */ /* 0x000fe20000000000 */
[----:B------:R-:W-:Y:S01]  /*8a60*/  UIADD3 UR15, UR15, 0x12b80, UR8 ;  /* 0x00012b800f0f7890 */ /* 0x000fe2000fffe008 */
[----:B------:R-:W-:-:S02]  /*8a70*/  SEL R10, RZ, 0x1, P1 ;  /* 0x00000001ff0a7807 */ /* 0x000fc40000800000 */
[----:B------:R-:W-:Y:S01]  /*8a80*/  UMOV UR8, UR14 ;  /* 0x0000000e00087c82 */ /* 0x000fe20008000000 */
[----:B------:R-:W-:Y:S02]  /*8a90*/  SEL R6, R6, RZ, P1 ;  /* 0x000000ff06067207 */ /* 0x000fe40000800000 */
[----:B------:R-:W-:Y:S01]  /*8aa0*/  LOP3.LUT R5, R5, R10, RZ, 0x3c, !PT ;  /* 0x0000000a05057212 */ /* 0x000fe200078e3cff */
[----:B------:R0:W-:Y:S02]  /*8ab0*/  UTMALDG.3D [UR8], [UR4], desc[UR6] ;  /* 0x00000608040075b4 */ /* 0x0001e40008011000 */
[----:B0-----:R-:W-:Y:S01]  /*8ac0*/  UMOV UR11, UR19 ;  /* 0x00000013000b7c82 */ /* 0x001fe20008000000 */
[----:B------:R-:W-:Y:S02]  /*8ad0*/  UMOV UR8, UR15 ;  /* 0x0000000f00087c82 */ /* 0x000fe40008000000 */
[----:B------:R0:W-:Y:S02]  /*8ae0*/  UTMALDG.3D.MULTICAST [UR8], [UR24], UR23, desc[UR6] ;  /* 0x00000608180073b4 */ /* 0x0001e40008011817 */
[----:B0-----:R-:W-:Y:S05]  /*8af0*/  @P4 BRA `(.L_x_184) ;  /* 0xfffffffc00404947 */ /* 0x001fea000383ffff */
.L_x_180:
[----:B------:R-:W-:Y:S05]  /*8b00*/  BSYNC B1 ;  /* 0x0000000000017941 */ /* 0x000fea0003800000 */
.L_x_179:
[----:B------:R-:W-:Y:S01]  /*8b10*/  LOP3.LUT P5, RZ, R15, 0xff, RZ, 0xc0, !PT ;  /* 0x000000ff0fff7812 */ /* 0x000fe200078ac0ff */
[----:B------:R-:W-:Y:S01]  /*8b20*/  VIADD R6, R13, UR13 ;  /* 0x0000000d0d067c36 */ /* 0x000fe20008000000 */
[----:B------:R-:W-:Y:S02]  /*8b30*/  UISETP.GE.U32.AND UP0, UPT, UR13, 0x25, UPT ;  /* 0x000000250d00788c */ /* 0x000fe4000bf06070 */
[----:B------:R-:W-:Y:S01]  /*8b40*/  IMAD.U32 R13, RZ, RZ, UR13 ;  /* 0x0000000dff0d7e24 */ /* 0x000fe2000f8e00ff */
[----:B------:R-:W-:Y:S01]  /*8b50*/  ULDC.64 UR4, c[0x0][0x650] ;  /* 0x0001940000047ab9 */ /* 0x000fe20000000a00 */
[C---:B------:R-:W-:Y:S01]  /*8b60*/  IMAD.WIDE.U32 R4, R6.reuse, -0x45306eb3, RZ ;  /* 0xbacf914d06047825 */ /* 0x040fe200078e00ff */
[C---:B------:R-:W-:Y:S01]  /*8b70*/  ISETP.GT.U32.AND P1, PT, R6.reuse, 0x24, PT ;  /* 0x000000240600780c */ /* 0x040fe20003f24070 */
[----:B------:R-:W-:Y:S01]  /*8b80*/  BSSY B1, `(.L_x_185) ;  /* 0x000006c000017945 */ /* 0x000fe20003800000 */
[----:B------:R-:W-:Y:S01]  /*8b90*/  PLOP3.LUT P4, PT, PT, PT, UP0, 0x80, 0x0 ;  /* 0x000000000000781c */ /* 0x000fe20003f8f008 */
[----:B------:R-:W-:Y:S01]  /*8ba0*/  IMAD.IADD R4, R6, 0x1, -R5 ;  /* 0x0000000106047824 */ /* 0x000fe200078e0a05 */
[----:B------:R-:W-:-:S02]  /*8bb0*/  ISETP.LT.U32.AND P1, PT, R13, 0x25, P1 ;  /* 0x000000250d00780c */ /* 0x000fc40000f21070 */
[----:B------:R-:W-:Y:S01]  /*8bc0*/  PRMT R15, RZ, 0x7610, R15 ;  /* 0x00007610ff0f7816 */ /* 0x000fe2000000000f */
[----:B------:R-:W0:Y:S01]  /*8bd0*/  @P5 S2R R11, SR_CgaCtaId ;  /* 0x00000000000b5919 */ /* 0x000e220000008800 */
[----:B------:R-:W-:Y:S02]  /*8be0*/  @P5 MOV R10, 0x400 ;  /* 0x00000400000a5802 */ /* 0x000fe40000000f00 */
[----:B------:R-:W-:Y:S01]  /*8bf0*/  LEA.HI R4, R4, R5, RZ, 0x1f ;  /* 0x0000000504047211 */ /* 0x000fe200078ff8ff */
[----:B------:R-:W-:-:S03]  /*8c00*/  IMAD.MOV.U32 R5, RZ, RZ, -0x1 ;  /* 0xffffffffff057424 */ /* 0x000fc600078e00ff */
[----:B------:R-:W-:Y:S01]  /*8c10*/  SHF.R.U32.HI R13, RZ, 0x5, R4 ;  /* 0x00000005ff0d7819 */ /* 0x000fe20000011604 */
[----:B------:R-:W-:Y:S01]  /*8c20*/  IMAD.MOV.U32 R4, RZ, RZ, -0x1 ;  /* 0xffffffffff047424 */ /* 0x000fe200078e00ff */
[----:B0-----:R-:W-:Y:S02]  /*8c30*/  @P5 LEA R10, R11, R10, 0x18 ;  /* 0x0000000a0b0a5211 */ /* 0x001fe400078ec0ff */
[----:B------:R-:W-:Y:S02]  /*8c40*/  SEL R11, RZ, 0x1, !P1 ;  /* 0x00000001ff0b7807 */ /* 0x000fe40004800000 */
[----:B------:R-:W-:Y:S01]  /*8c50*/  IADD3 R2, P1, R2, R8, RZ ;  /* 0x0000000802027210 */ /* 0x000fe20007f3e0ff */
[----:B------:R0:W-:Y:S01]  /*8c60*/  @P5 SYNCS.ARRIVE.TRANS64.A1T0 RZ, [R10+URZ+0x288], RZ ;  /* 0x000288ff0aff59a7 */ /* 0x0001e2000810003f */
[----:B------:R-:W-:-:S03]  /*8c70*/  LOP3.LUT R12, R12, R11, RZ, 0x3c, !PT ;  /* 0x0000000b0c0c7212 */ /* 0x000fc600078e3cff */
[----:B------:R-:W-:Y:S01]  /*8c80*/  IMAD.X R3, R3, 0x1, R0, P1 ;  /* 0x0000000103037824 */ /* 0x000fe200008e0600 */
[----:B------:R-:W-:Y:S02]  /*8c90*/  ISETP.GE.U32.AND P1, PT, R2, UR4, PT ;  /* 0x0000000402007c0c */ /* 0x000fe4000bf26070 */
[----:B------:R-:W-:Y:S01]  /*8ca0*/  @P4 LOP3.LUT R12, R12, 0x1, R13, 0x78, !PT ;  /* 0x000000010c0c4812 */ /* 0x000fe200078e780d */
[----:B------:R-:W-:Y:S01]  /*8cb0*/  IMAD R13, R13, -0x25, R6 ;  /* 0xffffffdb0d0d7824 */ /* 0x000fe200078e0206 */
[----:B------:R-:W-:Y:S01]  /*8cc0*/  ISETP.GE.U32.AND.EX P1, PT, R3, UR5, PT, P1 ;  /* 0x0000000503007c0c */ /* 0x000fe2000bf26110 */
[----:B------:R-:W-:Y:S01]  /*8cd0*/  IMAD.MOV.U32 R6, RZ, RZ, -0x1 ;  /* 0xffffffffff067424 */ /* 0x000fe200078e00ff */
[----:B0-----:R-:W-:-:S11]  /*8ce0*/  PRMT R10, RZ, 0x7610, R10 ;  /* 0x00007610ff0a7816 */ /* 0x001fd6000000000a */
[----:B------:R-:W-:Y:S05]  /*8cf0*/  @P1 BRA `(.L_x_186) ;  /* 0x0000000400501947 */ /* 0x000fea0003800000 */
[----:B------:R-:W0:Y:S01]  /*8d00*/  S2R R6, SR_CTAID.X ;  /* 0x0000000000067919 */ /* 0x000e220000002500 */
[----:B------:R-:W-:Y:S01]  /*8d10*/  ULDC.64 UR4, c[0x0][0x628] ;  /* 0x00018a0000047ab9 */ /* 0x000fe20000000a00 */
[----:B------:R-:W-:Y:S01]  /*8d20*/  ULDC UR7, c[0x0][0x630] ;  /* 0x00018c0000077ab9 */ /* 0x000fe20000000800 */
[----:B------:R-:W-:Y:S01]  /*8d30*/  ISETP.NE.U32.AND P1, PT, RZ, UR4, PT ;  /* 0x00000004ff007c0c */ /* 0x000fe2000bf25070 */
[----:B------:R-:W1:Y:S01]  /*8d40*/  S2R R19, SR_CTAID.Y ;  /* 0x0000000000137919 */ /* 0x000e620000002600 */
[----:B------:R-:W-:Y:S01]  /*8d50*/  ULDC UR8, c[0x0][0x150] ;  /* 0x0000540000087ab9 */ /* 0x000fe20000000800 */
[----:B------:R-:W-:Y:S01]  /*8d60*/  IMAD.MOV.U32 R4, RZ, RZ, R2 ;  /* 0x000000ffff047224 */ /* 0x000fe200078e0002 */
[----:B------:R-:W-:Y:S01]  /*8d70*/  ISETP.NE.AND.EX P1, PT, RZ, UR5, PT, P1 ;  /* 0x00000005ff007c0c */ /* 0x000fe2000bf25310 */
[----:B------:R-:W-:Y:S01]  /*8d80*/  IMAD.MOV.U32 R5, RZ, RZ, R3 ;  /* 0x000000ffff057224 */ /* 0x000fe200078e0003 */
[----:B0-----:R-:W-:-:S11]  /*8d90*/  I2FP.F32.U32 R20, R6 ;  /* 0x0000000600147245 */ /* 0x001fd60000201000 */
[----:B------:R-:W-:Y:S05]  /*8da0*/  @!P1 BRA `(.L_x_187) ;  /* 0x0000000000289947 */ /* 0x000fea0003800000 */
[----:B------:R-:W-:Y:S02]  /*8db0*/  ULDC UR6, c[0x0][0x634] ;  /* 0x00018d0000067ab9 */ /* 0x000fe40000000800 */
[----:B------:R-:W-:-:S05]  /*8dc0*/  IADD3 R5, P1, R2, UR6, RZ ;  /* 0x0000000602057c10 */ /* 0x000fca000ff3e0ff */
[----:B------:R-:W-:-:S04]  /*8dd0*/  IMAD.X R21, RZ, RZ, R3, P1 ;  /* 0x000000ffff157224 */ /* 0x000fc800008e0603 */
[----:B------:R-:W-:-:S04]  /*8de0*/  IMAD.WIDE.U32 R10, R21, UR4, RZ ;  /* 0x00000004150a7c25 */ /* 0x000fc8000f8e00ff */
[----:B------:R-:W-:-:S04]  /*8df0*/  IMAD.WIDE.U32 R10, P1, R5, UR5, R10 ;  /* 0x00000005050a7c25 */ /* 0x000fc8000f82000a */
[----:B------:R-:W-:-:S04]  /*8e00*/  IMAD.WIDE.U32 R4, R5, UR4, RZ ;  /* 0x0000000405047c25 */ /* 0x000fc8000f8e00ff */
[----:B------:R-:W-:Y:S01]  /*8e10*/  IMAD.MOV.U32 R4, RZ, RZ, R11 ;  /* 0x000000ffff047224 */ /* 0x000fe200078e000b */
[----:B------:R-:W-:Y:S01]  /*8e20*/  IADD3 RZ, P4, R5, R10, RZ ;  /* 0x0000000a05ff7210 */ /* 0x000fe20007f9e0ff */
[----:B------:R-:W-:-:S04]  /*8e30*/  IMAD.X R5, RZ, RZ, RZ, P1 ;  /* 0x000000ffff057224 */ /* 0x000fc800008e06ff */
[----:B------:R-:W-:-:S08]  /*8e40*/  IMAD.WIDE.U32.X R4, R21, UR5, R4, P4 ;  /* 0x0000000515047c25 */ /* 0x000fd0000a0e0404 */
.L_x_187:
[--C-:B------:R-:W-:Y:S01]  /*8e50*/  SHF.R.U64 R18, R4, UR7, R5.reuse ;  /* 0x0000000704127c19 */ /* 0x100fe20008001205 */
[----:B------:R-:W-:Y:S01]  /*8e60*/  FMUL R20, R20, UR8 ;  /* 0x0000000814147c20 */ /* 0x000fe20008400000 */
[----:B------:R-:W0:Y:S01]  /*8e70*/  LDC R21, c[0x0][0x144] ;  /* 0x00005100ff157b82 */ /* 0x000e220000000800 */
[----:B-1----:R-:W-:Y:S01]  /*8e80*/  I2FP.F32.U32 R10, R19 ;  /* 0x00000013000a7245 */ /* 0x002fe20000201000 */
[----:B------:R-:W-:Y:S01]  /*8e90*/  ULDC UR6, c[0x0][0x154] ;  /* 0x0000550000067ab9 */ /* 0x000fe20000000800 */
[----:B------:R-:W-:Y:S01]  /*8ea0*/  SHF.R.U32.HI R4, RZ, UR7, R5 ;  /* 0x00000007ff047c19 */ /* 0x000fe20008011605 */
[----:B------:R-:W-:Y:S01]  /*8eb0*/  ULDC.64 UR4, c[0x0][0x620] ;  /* 0x0001880000047ab9 */ /* 0x000fe20000000a00 */
[----:B------:R-:W-:Y:S01]  /*8ec0*/  IADD3 R5, P1, RZ, -R18, RZ ;  /* 0x80000012ff057210 */ /* 0x000fe20007f3e0ff */
[----:B------:R-:W1:Y:S01]  /*8ed0*/  F2I.U32.TRUNC.NTZ R20, R20 ;  /* 0x0000001400147305 */ /* 0x000e62000020f000 */
[----:B------:R-:W-:Y:S01]  /*8ee0*/  FMUL R10, R10, UR6 ;  /* 0x000000060a0a7c20 */ /* 0x000fe20008400000 */
[----:B------:R-:W2:Y:S01]  /*8ef0*/  LDC R22, c[0x0][0x148] ;  /* 0x00005200ff167b82 */ /* 0x000ea20000000800 */
[----:B------:R-:W-:Y:S01]  /*8f00*/  ULDC.64 UR6, c[0x0][0x640] ;  /* 0x0001900000067ab9 */ /* 0x000fe20000000a00 */
[----:B------:R-:W-:Y:S01]  /*8f10*/  IMAD.X R4, RZ, RZ, ~R4, P1 ;  /* 0x000000ffff047224 */ /* 0x000fe200008e0e04 */
[----:B------:R-:W-:-:S03]  /*8f20*/  ISETP.NE.U32.AND P1, PT, RZ, UR6, PT ;  /* 0x00000006ff007c0c */ /* 0x000fc6000bf25070 */
[----:B------:R-:W-:Y:S01]  /*8f30*/  IMAD R4, R4, UR4, RZ ;  /* 0x0000000404047c24 */ /* 0x000fe2000f8e02ff */
[----:B------:R-:W3:Y:S01]  /*8f40*/  F2I.U32.TRUNC.NTZ R10, R10 ;  /* 0x0000000a000a7305 */ /* 0x000ee2000020f000 */
[----:B------:R-:W-:Y:S02]  /*8f50*/  ISETP.NE.AND.EX P1, PT, RZ, UR7, PT, P1 ;  /* 0x00000007ff007c0c */ /* 0x000fe4000bf25310 */
[C---:B------:R-:W-:Y:S02]  /*8f60*/  IMAD R11, R5.reuse, UR5, R4 ;  /* 0x00000005050b7c24 */ /* 0x040fe4000f8e0204 */
[----:B------:R-:W-:Y:S01]  /*8f70*/  IMAD.WIDE.U32 R4, R5, UR4, R2 ;  /* 0x0000000405047c25 */ /* 0x000fe2000f8e0002 */
[----:B------:R-:W-:-:S03]  /*8f80*/  ULDC UR4, c[0x0][0x618] ;  /* 0x0001860000047ab9 */ /* 0x000fc60000000800 */
[----:B-1----:R-:W-:Y:S02]  /*8f90*/  IMAD.MOV R20, RZ, RZ, -R20 ;  /* 0x000000ffff147224 */ /* 0x002fe400078e0a14 */
[----:B------:R-:W-:Y:S02]  /*8fa0*/  IMAD.IADD R5, R5, 0x1, R11 ;  /* 0x0000000105057824 */ /* 0x000fe400078e020b */
[----:B0-----:R-:W-:-:S03]  /*8fb0*/  IMAD R6, R21, R20, R6 ;  /* 0x0000001415067224 */ /* 0x001fc600078e0206 */
[--C-:B------:R-:W-:Y:S01]  /*8fc0*/  SHF.R.U64 R20, R4, UR4, R5.reuse ;  /* 0x0000000404147c19 */ /* 0x100fe20008001205 */
[----:B---3--:R-:W-:Y:S01]  /*8fd0*/  IMAD.MOV R4, RZ, RZ, -R10 ;  /* 0x000000ffff047224 */ /* 0x008fe200078e0a0a */
[----:B------:R-:W-:Y:S01]  /*8fe0*/  SHF.R.U32.HI R5, RZ, UR4, R5 ;  /* 0x00000004ff057c19 */ /* 0x000fe20008011605 */
[----:B------:R-:W-:Y:S02]  /*8ff0*/  ULDC UR4, c[0x0][0x608] ;  /* 0x0001820000047ab9 */ /* 0x000fe40000000800 */
[----:B--2---:R-:W-:Y:S01]  /*9000*/  @P2 IMAD R6, R22, R4, R19 ;  /* 0x0000000416062224 */ /* 0x004fe200078e0213 */
[--C-:B------:R-:W-:Y:S02]  /*9010*/  SHF.R.U64 R22, R20, UR4, R5.reuse ;  /* 0x0000000414167c19 */ /* 0x100fe40008001205 */
[----:B------:R-:W-:Y:S01]  /*9020*/  SHF.R.U32.HI R5, RZ, UR4, R5 ;  /* 0x00000004ff057c19 */ /* 0x000fe20008011605 */
[----:B------:R-:W-:-:S03]  /*9030*/  ULDC UR4, c[0x0][0x658] ;  /* 0x0001960000047ab9 */ /* 0x000fc60000000800 */
[--C-:B------:R-:W-:Y:S02]  /*9040*/  SHF.R.U64 R19, R22, UR4, R5.reuse ;  /* 0x0000000416137c19 */ /* 0x100fe40008001205 */
[----:B------:R-:W-:-:S03]  /*9050*/  SHF.R.U32.HI R21, RZ, UR4, R5 ;  /* 0x00000004ff157c19 */ /* 0x000fc60008011605 */
[----:B------:R-:W-:Y:S02]  /*9060*/  IMAD.MOV.U32 R10, RZ, RZ, R19 ;  /* 0x000000ffff0a7224 */ /* 0x000fe400078e0013 */
[----:B------:R-:W-:Y:S01]  /*9070*/  IMAD.MOV.U32 R5, RZ, RZ, R21 ;  /* 0x000000ffff057224 */ /* 0x000fe200078e0015 */
[----:B------:R-:W-:Y:S06]  /*9080*/  @!P1 BRA `(.L_x_188) ;  /* 0x00000000002c9947 */ /* 0x000fec0003800000 */
        /* <DEDUP_REMOVED lines=9> */
[----:B------:R-:W-:-:S04]  /*9120*/  IMAD.WIDE.U32.X R4, R21, UR7, R4, P4 ;  /* 0x0000000715047c25 */ /* 0x000fc8000a0e0404 */
[----:B------:R-:W-:-:S07]  /*9130*/  IMAD.MOV.U32 R10, RZ, RZ, R4 ;  /* 0x000000ffff0a7224 */ /* 0x000fce00078e0004 */
.L_x_188:
[----:B------:R-:W-:Y:S01]  /*9140*/  ULDC UR4, c[0x0][0x648] ;  /* 0x0001920000047ab9 */ /* 0x000fe20000000800 */
[----:B------:R-:W-:Y:S01]  /*9150*/  LOP3.LUT R4, R22, UR17, RZ, 0xc0, !PT ;  /* 0x0000001116047c12 */ /* 0x000fe2000f8ec0ff */
[----:B------:R-:W-:Y:S01]  /*9160*/  ULDC UR5, c[0x0][0x610] ;  /* 0x0001840000057ab9 */ /* 0x000fe20000000800 */
[----:B------:R-:W-:Y:S01]  /*9170*/  SHF.R.U64 R5, R10, UR4, R5 ;  /* 0x000000040a057c19 */ /* 0x000fe20008001205 */
[----:B------:R-:W-:Y:S01]  /*9180*/  ULDC UR4, c[0x0][0x638] ;  /* 0x00018e0000047ab9 */ /* 0x000fe20000000800 */
[----:B------:R-:W-:-:S03]  /*9190*/  LOP3.LUT R20, R20, UR16, RZ, 0xc0, !PT ;  /* 0x0000001014147c12 */ /* 0x000fc6000f8ec0ff */
[----:B------:R-:W-:Y:S02]  /*91a0*/  IMAD.MOV R10, RZ, RZ, -R5 ;  /* 0x000000ffff0a7224 */ /* 0x000fe400078e0a05 */
[----:B------:R-:W-:Y:S02]  /*91b0*/  IMAD R5, R5, UR18, R4 ;  /* 0x0000001205057c24 */ /* 0x000fe4000f8e0204 */
[----:B------:R-:W-:Y:S01]  /*91c0*/  IMAD R19, R10, UR4, R19 ;  /* 0x000000040a137c24 */ /* 0x000fe2000f8e0213 */
[----:B------:R-:W-:Y:S01]  /*91d0*/  ULDC UR4, c[0x0][0x600] ;  /* 0x0001800000047ab9 */ /* 0x000fe20000000800 */
[----:B------:R-:W-:Y:S02]  /*91e0*/  IMAD R6, R5, UR5, R6 ;  /* 0x0000000505067c24 */ /* 0x000fe4000f8e0206 */
[----:B------:R-:W-:Y:S02]  /*91f0*/  IMAD R19, R19, UR4, R20 ;  /* 0x0000000413137c24 */ /* 0x000fe4000f8e0214 */
[----:B------:R-:W-:-:S02]  /*9200*/  IMAD.MOV.U32 R10, RZ, RZ, 0x1 ;  /* 0x00000001ff0a7424 */ /* 0x000fc400078e00ff */
[----:B------:R-:W-:Y:S01]  /*9210*/  IMAD.MOV.U32 R4, RZ, RZ, R18 ;  /* 0x000000ffff047224 */ /* 0x000fe200078e0012 */
[----:B------:R-:W-:Y:S02]  /*9220*/  SEL R5, R19, R6, !P2 ;  /* 0x0000000613057207 */ /* 0x000fe40005000000 */
[----:B------:R-:W-:-:S07]  /*9230*/  SEL R6, R6, R19, !P2 ;  /* 0x0000001306067207 */ /* 0x000fce0005000000 */
.L_x_186:
[----:B------:R-:W-:Y:S05]  /*9240*/  BSYNC B1 ;  /* 0x0000000000017941 */ /* 0x000fea0003800000 */
.L_x_185:
[----:B------:R-:W-:-:S13]  /*9250*/  LOP3.LUT P1, RZ, R10, 0xff, RZ, 0xc0, !PT ;  /* 0x000000ff0aff7812 */ /* 0x000fda000782c0ff */
[----:B------:R-:W-:Y:S05]  /*9260*/  @P1 BRA `(.L_x_189) ;  /* 0xfffffff400301947 */ /* 0x000fea000383ffff */
[----:B------:R-:W-:Y:S05]  /*9270*/  BSYNC B0 ;  /* 0x0000000000007941 */ /* 0x000fea0003800000 */
.L_x_177:
[----:B------:R-:W-:-:S03]  /*9280*/  UMOV UR4, 0xffffffff ;  /* 0xffffffff00047882 */ /* 0x000fc60000000000 */
[----:B------:R-:W-:Y:S05]  /*9290*/  BRA.DIV UR4, `(.L_x_190) ;  /* 0x0000001604f07947 */ /* 0x000fea000b800000 */
[----:B------:R-:W-:-:S13]  /*92a0*/  ELECT P0, URZ, PT ;  /* 0x00000000003f782f */ /* 0x000fda0003800000 */
.L_x_239:
[----:B------:R-:W-:Y:S04]  /*92b0*/  BSSY B0, `(.L_x_191) ;  /* 0x0000154000007945 */ /* 0x000fe80003800000 */
[----:B------:R-:W-:Y:S05]  /*92c0*/  @!P0 BRA `(.L_x_192) ;  /* 0x0000001400488947 */ /* 0x000fea0003800000 */
[----:B------:R-:W-:-:S04]  /*92d0*/  LOP3.LUT R7, R7, 0x2, RZ, 0xfc, !PT ;  /* 0x0000000207077812 */ /* 0x000fc800078efcff */
[----:B------:R-:W-:-:S13]  /*92e0*/  ISETP.NE.AND P0, PT, R7, 0x3, PT ;  /* 0x000000030700780c */ /* 0x000fda0003f05270 */
[----:B------:R-:W-:Y:S05]  /*92f0*/  @!P0 BRA `(.L_x_193) ;  /* 0x0000000000048947 */ /* 0x000fea0003800000 */
[----:B------:R-:W-:Y:S01]  /*9300*/  BPT.TRAP 0x1 ;  /* 0x000000040000795c */ /* 0x000fe20000300000 */
.L_x_193:
[----:B------:R-:W0:Y:S01]  /*9310*/  S2R R3, SR_CgaCtaId ;  /* 0x0000000000037919 */ /* 0x000e220000008800 */
[----:B------:R-:W-:Y:S02]  /*9320*/  MOV R0, 0x400 ;  /* 0x0000040000007802 */ /* 0x000fe40000000f00 */
[----:B------:R-:W-:Y:S02]  /*9330*/  SHF.L.U32 R2, R12, 0x1f, RZ ;  /* 0x0000001f0c027819 */ /* 0x000fe400000006ff */
[----:B0-----:R-:W-:-:S05]  /*9340*/  LEA R0, R3, R0, 0x18 ;  /* 0x0000000003007211 */ /* 0x001fca00078ec0ff */
[----:B------:R-:W-:-:S04]  /*9350*/  VIADD R0, R0, 0x128 ;  /* 0x0000012800007836 */ /* 0x000fc80000000000 */
[C---:B------:R-:W-:Y:S02]  /*9360*/  IMAD R5, R13.reuse, 0x8, R0 ;  /* 0x000000080d057824 */ /* 0x040fe400078e0200 */
[----:B------:R-:W-:Y:S02]  /*9370*/  VIADD R13, R13, 0x1 ;  /* 0x000000010d0d7836 */ /* 0x000fe40000000000 */
[----:B------:R-:W0:Y:S03]  /*9380*/  SYNCS.PHASECHK.TRANS64.TRYWAIT P0, [R5+URZ], R2 ;  /* 0x00000002050075a7 */ /* 0x000e26000800017f */
[----:B------:R-:W-:-:S04]  /*9390*/  ISETP.NE.AND P1, PT, R13, 0x25, PT ;  /* 0x000000250d00780c */ /* 0x000fc80003f25270 */
[----:B------:R-:W-:Y:S02]  /*93a0*/  SEL R3, RZ, 0x1, P1 ;  /* 0x00000001ff037807 */ /* 0x000fe40000800000 */
[----:B------:R-:W-:Y:S02]  /*93b0*/  SEL R13, R13, RZ, P1 ;  /* 0x000000ff0d0d7207 */ /* 0x000fe40000800000 */
[----:B------:R-:W-:-:S03]  /*93c0*/  LOP3.LUT R12, R12, R3, RZ, 0x3c, !PT ;  /* 0x000000030c0c7212 */ /* 0x000fc600078e3cff */
[----:B------:R-:W-:Y:S01]  /*93d0*/  IMAD R7, R13, 0x8, R0 ;  /* 0x000000080d077824 */ /* 0x000fe200078e0200 */
[----:B------:R-:W-:Y:S01]  /*93e0*/  SHF.L.U32 R4, R12, 0x1f, RZ ;  /* 0x0000001f0c047819 */ /* 0x000fe200000006ff */
[----:B0-----:R-:W-:Y:S06]  /*93f0*/  @!P0 BRA `(.L_x_194) ;  /* 0x0000001400bc8947 */ /* 0x001fec0003800000 */
.L_x_240:
[----:B------:R-:W1:Y:S01]  /*9400*/  SYNCS.PHASECHK.TRANS64.TRYWAIT P0, [R7+URZ], R4 ;  /* 0x00000004070075a7 */ /* 0x000e62000800017f */
[----:B0-----:R-:W-:-:S05]  /*9410*/  VIADD R2, R13, 0x1 ;  /* 0x000000010d027836 */ /* 0x001fca0000000000 */
[----:B------:R-:W-:-:S04]  /*9420*/  ISETP.NE.AND P1, PT, R2, 0x25, PT ;  /* 0x000000250200780c */ /* 0x000fc80003f25270 */
[----:B------:R-:W-:Y:S02]  /*9430*/  SEL R3, RZ, 0x1, P1 ;  /* 0x00000001ff037807 */ /* 0x000fe40000800000 */
[----:B------:R-:W-:Y:S02]  /*9440*/  SEL R9, R2, RZ, P1 ;  /* 0x000000ff02097207 */ /* 0x000fe40000800000 */
[----:B------:R-:W-:-:S03]  /*9450*/  LOP3.LUT R12, R12, R3, RZ, 0x3c, !PT ;  /* 0x000000030c0c7212 */ /* 0x000fc600078e3cff */
[----:B------:R-:W-:Y:S01]  /*9460*/  IMAD R6, R9, 0x8, R0 ;  /* 0x0000000809067824 */ /* 0x000fe200078e0200 */
[----:B------:R-:W-:Y:S01]  /*9470*/  SHF.L.U32 R5, R12, 0x1f, RZ ;  /* 0x0000001f0c057819 */ /* 0x000fe200000006ff */
[----:B-1----:R-:W-:Y:S06]  /*9480*/  @!P0 BRA `(.L_x_195) ;  /* 0x0000001400ac8947 */ /* 0x002fec0003800000 */
.L_x_241:
[----:B------:R-:W1:Y:S01]  /*9490*/  SYNCS.PHASECHK.TRANS64.TRYWAIT P0, [R6+URZ], R5 ;  /* 0x00000005060075a7 */ /* 0x000e62000800017f */
[----:B------:R-:W-:-:S05]  /*94a0*/  VIADD R2, R9, 0x1 ;  /* 0x0000000109027836 */ /* 0x000fca0000000000 */
[----:B------:R-:W-:-:S04]  /*94b0*/  ISETP.NE.AND P1, PT, R2, 0x25, PT ;  /* 0x000000250200780c */ /* 0x000fc80003f25270 */
[----:B------:R-:W-:Y:S02]  /*94c0*/  SEL R3, RZ, 0x1, P1 ;  /* 0x00000001ff037807 */ /* 0x000fe40000800000 */
[----:B0-----:R-:W-:Y:S02]  /*94d0*/  SEL R7, R2, RZ, P1 ;  /* 0x000000ff02077207 */ /* 0x001fe40000800000 */
[----:B------:R-:W-:-:S03]  /*94e0*/  LOP3.LUT R12, R12, R3, RZ, 0x3c, !PT ;  /* 0x000000030c0c7212 */ /* 0x000fc600078e3cff */
[----:B------:R-:W-:Y:S01]  /*94f0*/  IMAD R9, R7, 0x8, R0 ;  /* 0x0000000807097824 */ /* 0x000fe200078e0200 */
[----:B------:R-:W-:Y:S01]  /*9500*/  SHF.L.U32 R4, R12, 0x1f, RZ ;  /* 0x0000001f0c047819 */ /* 0x000fe200000006ff */
[----:B-1----:R-:W-:Y:S06]  /*9510*/  @!P0 BRA `(.L_x_196) ;  /* 0x00000014009c8947 */ /* 0x002fec0003800000 */
.L_x_242:
[----:B------:R-:W1:Y:S01]  /*9520*/  SYNCS.PHASECHK.TRANS64.TRYWAIT P0, [R9+URZ], R4 ;  /* 0x00000004090075a7 */ /* 0x000e62000800017f */
[----:B------:R-:W-:-:S05]  /*9530*/  VIADD R2, R7, 0x1 ;  /* 0x0000000107027836 */ /* 0x000fca0000000000 */
[----:B------:R-:W-:-:S04]  /*9540*/  ISETP.NE.AND P1, PT, R2, 0x25, PT ;  /* 0x000000250200780c */ /* 0x000fc80003f25270 */
[----:B------:R-:W-:Y:S02]  /*9550*/  SEL R3, RZ, 0x1, P1 ;  /* 0x00000001ff037807 */ /* 0x000fe40000800000 */
[----:B------:R-:W-:Y:S02]  /*9560*/  SEL R7, R2, RZ, P1 ;  /* 0x000000ff02077207 */ /* 0x000fe40000800000 */
[----:B------:R-:W-:-:S03]  /*9570*/  LOP3.LUT R12, R12, R3, RZ, 0x3c, !PT ;  /* 0x000000030c0c7212 */ /* 0x000fc600078e3cff */
[----:B0-----:R-:W-:Y:S01]  /*9580*/  IMAD R6, R7, 0x8, R0 ;  /* 0x0000000807067824 */ /* 0x001fe200078e0200 */
[----:B------:R-:W-:Y:S01]  /*9590*/  SHF.L.U32 R5, R12, 0x1f, RZ ;  /* 0x0000001f0c057819 */ /* 0x000fe200000006ff */
[----:B-1----:R-:W-:Y:S06]  /*95a0*/  @!P0 BRA `(.L_x_197) ;  /* 0x00000014008c8947 */ /* 0x002fec0003800000 */
.L_x_243:
        /* <DEDUP_REMOVED lines=9> */
.L_x_244:
        /* <DEDUP_REMOVED lines=9> */
.L_x_245:
        /* <DEDUP_REMOVED lines=9> */
.L_x_246:
        /* <DEDUP_REMOVED lines=9> */
.L_x_247:
        /* <DEDUP_REMOVED lines=9> */
.L_x_248:
        /* <DEDUP_REMOVED lines=9> */
.L_x_249:
        /* <DEDUP_REMOVED lines=9> */
.L_x_250:
        /* <DEDUP_REMOVED lines=9> */
.L_x_251:
        /* <DEDUP_REMOVED lines=9> */
.L_x_252:
        /* <DEDUP_REMOVED lines=9> */
.L_x_253:
        /* <DEDUP_REMOVED lines=9> */
.L_x_254:
        /* <DEDUP_REMOVED lines=9> */
.L_x_255:
        /* <DEDUP_REMOVED lines=9> */
.L_x_256:
        /* <DEDUP_REMOVED lines=9> */
.L_x_257:
        /* <DEDUP_REMOVED lines=9> */
.L_x_258:
        /* <DEDUP_REMOVED lines=9> */
.L_x_259:
        /* <DEDUP_REMOVED lines=9> */
.L_x_260:
        /* <DEDUP_REMOVED lines=9> */
.L_x_261:
        /* <DEDUP_REMOVED lines=9> */
.L_x_262:
        /* <DEDUP_REMOVED lines=9> */
.L_x_263:
        /* <DEDUP_REMOVED lines=9> */
.L_x_264:
        /* <DEDUP_REMOVED lines=9> */
.L_x_265:
        /* <DEDUP_REMOVED lines=9> */
.L_x_266:
        /* <DEDUP_REMOVED lines=9> */
.L_x_267:
        /* <DEDUP_REMOVED lines=9> */
.L_x_268:
        /* <DEDUP_REMOVED lines=9> */
.L_x_269:
        /* <DEDUP_REMOVED lines=9> */
.L_x_270:
        /* <DEDUP_REMOVED lines=9> */
.L_x_271:
        /* <DEDUP_REMOVED lines=9> */
.L_x_272:
[----:B------:R-:W1:Y:S01]  /*a600*/  SYNCS.PHASECHK.TRANS64.TRYWAIT P0, [R9+URZ], R4 ;  /* 0x00000004090075a7 */ /* 0x000e62000800017f */
[----:B------:R-:W-:-:S05]  /*a610*/  VIADD R2, R7, 0x1 ;  /* 0x0000000107027836 */ /* 0x000fca0000000000 */
[----:B------:R-:W-:-:S04]  /*a620*/  ISETP.NE.AND P1, PT, R2, 0x25, PT ;  /* 0x000000250200780c */ /* 0x000fc80003f25270 */
[----:B------:R-:W-:Y:S02]  /*a630*/  SEL R3, RZ, 0x1, P1 ;  /* 0x00000001ff037807 */ /* 0x000fe40000800000 */
[----:B------:R-:W-:Y:S02]  /*a640*/  SEL R7, R2, RZ, P1 ;  /* 0x000000ff02077207 */ /* 0x000fe40000800000 */
[----:B------:R-:W-:-:S03]  /*a650*/  LOP3.LUT R12, R12, R3, RZ, 0x3c, !PT ;  /* 0x000000030c0c7212 */ /* 0x000fc600078e3cff */
[----:B------:R-:W-:Y:S01]  /*a660*/  IMAD R8, R7, 0x8, R0 ;  /* 0x0000000807087824 */ /* 0x000fe200078e0200 */
[----:B0-----:R-:W-:Y:S01]  /*a670*/  SHF.L.U32 R5, R12, 0x1f, RZ ;  /* 0x0000001f0c057819 */ /* 0x001fe200000006ff */
[----:B-1----:R-:W-:Y:S06]  /*a680*/  @!P0 BRA `(.L_x_227) ;  /* 0x0000000c00ac8947 */ /* 0x002fec0003800000 */
.L_x_273:
[----:B------:R-:W1:Y:S01]  /*a690*/  SYNCS.PHASECHK.TRANS64.TRYWAIT P0, [R8+URZ], R5 ;  /* 0x00000005080075a7 */ /* 0x000e62000800017f */
[----:B------:R-:W-:-:S05]  /*a6a0*/  VIADD R2, R7, 0x1 ;  /* 0x0000000107027836 */ /* 0x000fca0000000000 */
[----:B------:R-:W-:-:S04]  /*a6b0*/  ISETP.NE.AND P1, PT, R2, 0x25, PT ;  /* 0x000000250200780c */ /* 0x000fc80003f25270 */
[----:B------:R-:W-:Y:S02]  /*a6c0*/  SEL R3, RZ, 0x1, P1 ;  /* 0x00000001ff037807 */ /* 0x000fe40000800000 */
[----:B------:R-:W-:Y:S02]  /*a6d0*/  SEL R7, R2, RZ, P1 ;  /* 0x000000ff02077207 */ /* 0x000fe40000800000 */
[----:B0-----:R-:W-:-:S03]  /*a6e0*/  LOP3.LUT R9, R12, R3, RZ, 0x3c, !PT ;  /* 0x000000030c097212 */ /* 0x001fc600078e3cff */
[----:B------:R-:W-:Y:S01]  /*a6f0*/  IMAD R11, R7, 0x8, R0 ;  /* 0x00000008070b7824 */ /* 0x000fe200078e0200 */
[----:B------:R-:W-:Y:S01]  /*a700*/  SHF.L.U32 R6, R9, 0x1f, RZ ;  /* 0x0000001f09067819 */ /* 0x000fe200000006ff */
[----:B-1----:R-:W-:Y:S06]  /*a710*/  @!P0 BRA `(.L_x_228) ;  /* 0x0000000c009c8947 */ /* 0x002fec0003800000 */
.L_x_274:
[----:B------:R-:W1:Y:S01]  /*a720*/  SYNCS.PHASECHK.TRANS64.TRYWAIT P0, [R11+URZ], R6 ;  /* 0x000000060b0075a7 */ /* 0x000e62000800017f */
[----:B------:R-:W-:-:S05]  /*a730*/  VIADD R2, R7, 0x1 ;  /* 0x0000000107027836 */ /* 0x000fca0000000000 */
[----:B------:R-:W-:-:S04]  /*a740*/  ISETP.NE.AND P1, PT, R2, 0x25, PT ;  /* 0x000000250200780c */ /* 0x000fc80003f25270 */
[----:B------:R-:W-:Y:S02]  /*a750*/  SEL R4, RZ, 0x1, P1 ;  /* 0x00000001ff047807 */ /* 0x000fe40000800000 */
[----:B------:R-:W-:Y:S02]  /*a760*/  SEL R3, R2, RZ, P1 ;  /* 0x000000ff02037207 */ /* 0x000fe40000800000 */
[----:B------:R-:W-:Y:S01]  /*a770*/  LOP3.LUT R4, R9, R4, RZ, 0x3c, !PT ;  /* 0x0000000409047212 */ /* 0x000fe200078e3cff */
[----:B-1----:R-:W-:Y:S06]  /*a780*/  @!P0 BRA `(.L_x_229) ;  /* 0x0000000c00948947 */ /* 0x002fec0003800000 */
.L_x_275:
[----:B------:R-:W-:Y:S01]  /*a790*/  IMAD R3, R3, 0x8, R0 ;  /* 0x0000000803037824 */ /* 0x000fe200078e0200 */
[----:B------:R-:W-:-:S07]  /*a7a0*/  SHF.L.U32 R0, R4, 0x1f, RZ ;  /* 0x0000001f04007819 */ /* 0x000fce00000006ff */
.L_x_230:
[----:B--2---:R2:W3:Y:S02]  /*a7b0*/  SYNCS.PHASECHK.TRANS64.TRYWAIT P0, [R3+URZ], R0 ;  /* 0x00000000030075a7 */ /* 0x0044e4000800017f */
[----:B---3--:R-:W-:Y:S05]  /*a7c0*/  @!P0 NANOSLEEP.SYNCS 0x989680 ;  /* 0x009896800000895d */ /* 0x008fea0003900000 */
[----:B------:R-:W3:Y:S02]  /*a7d0*/  @!P0 SYNCS.PHASECHK.TRANS64 P0, [R3+URZ], R0 ;  /* 0x00000000030085a7 */ /* 0x000ee4000800007f */
[----:B---3--:R-:W-:Y:S05]  /*a7e0*/  @!P0 BRA `(.L_x_230) ;  /* 0xfffffffc00f08947 */ /* 0x008fea000383ffff */
.L_x_192:
[----:B------:R-:W-:Y:S05]  /*a7f0*/  BSYNC B0 ;  /* 0x0000000000007941 */ /* 0x000fea0003800000 */
.L_x_191:
[----:B------:R-:W-:Y:S05]  /*a800*/  EXIT ;  /* 0x000000000000794d */ /* 0x000fea0003800000 */
.L_x_20:
[----:B0-----:R-:W-:-:S04]  /*a810*/  IMAD.U32 R19, RZ, RZ, UR11 ;  /* 0x0000000bff137e24 */ /* 0x001fc8000f8e00ff */
[----:B------:R0:W1:Y:S03]  /*a820*/  SYNCS.PHASECHK.TRANS64.TRYWAIT P0, [R19+URZ+-0x8], R18 ;  /* 0xfffff812130075a7 */ /* 0x000066000800017f */
[----:B-1----:R-:W-:Y:S05]  /*a830*/  @!P0 NANOSLEEP.SYNCS 0x989680 ;  /* 0x009896800000895d */ /* 0x002fea0003900000 */
[----:B------:R-:W1:Y:S02]  /*a840*/  @!P0 SYNCS.PHASECHK.TRANS64 P0, [R19+URZ+-0x8], R18 ;  /* 0xfffff812130085a7 */ /* 0x000e64000800007f */
[----:B-1----:R-:W-:Y:S05]  /*a850*/  @!P0 BRA `(.L_x_20) ;  /* 0xfffffffc00ec8947 */ /* 0x002fea000383ffff */
[----:B------:R-:W-:Y:S05]  /*a860*/  BRA `(.L_x_231) ;  /* 0xffffff7000a47947 */ /* 0x000fea000383ffff */
.L_x_25:
[----:B-1----:R-:W-:-:S04]  /*a870*/  IMAD.U32 R19, RZ, RZ, UR6 ;  /* 0x00000006ff137e24 */ /* 0x002fc8000f8e00ff */
[----:B------:R1:W4:Y:S03]  /*a880*/  SYNCS.PHASECHK.TRANS64.TRYWAIT P0, [R19+URZ], R18 ;  /* 0x00000012130075a7 */ /* 0x000326000800017f */
[----:B----4-:R-:W-:Y:S05]  /*a890*/  @!P0 NANOSLEEP.SYNCS 0x989680 ;  /* 0x009896800000895d */ /* 0x010fea0003900000 */
[----:B------:R-:W4:Y:S02]  /*a8a0*/  @!P0 SYNCS.PHASECHK.TRANS64 P0, [R19+URZ], R18 ;  /* 0x00000012130085a7 */ /* 0x000f24000800007f */
[----:B----4-:R-:W-:Y:S05]  /*a8b0*/  @!P0 BRA `(.L_x_25) ;  /* 0xfffffffc00ec8947 */ /* 0x010fea000383ffff */
[----:B------:R-:W-:Y:S05]  /*a8c0*/  BRA `(.L_x_24) ;  /* 0xffffff7400d07947 */ /* 0x000fea000383ffff */
.L_x_31:
[----:B-1----:R-:W-:-:S04]  /*a8d0*/  IMAD.U32 R21, RZ, RZ, UR16 ;  /* 0x00000010ff157e24 */ /* 0x002fc8000f8e00ff */
[----:B------:R1:W4:Y:S03]  /*a8e0*/  SYNCS.PHASECHK.TRANS64.TRYWAIT P0, [R21+URZ], R20 ;  /* 0x00000014150075a7 */ /* 0x000326000800017f */
[----:B----4-:R-:W-:Y:S05]  /*a8f0*/  @!P0 NANOSLEEP.SYNCS 0x989680 ;  /* 0x009896800000895d */ /* 0x010fea0003900000 */
[----:B------:R-:W4:Y:S02]  /*a900*/  @!P0 SYNCS.PHASECHK.TRANS64 P0, [R21+URZ], R20 ;  /* 0x00000014150085a7 */ /* 0x000f24000800007f */
[----:B----4-:R-:W-:Y:S05]  /*a910*/  @!P0 BRA `(.L_x_31) ;  /* 0xfffffffc00ec8947 */ /* 0x010fea000383ffff */
[----:B------:R-:W-:Y:S05]  /*a920*/  BRA `(.L_x_30) ;  /* 0xffffff7c00f47947 */ /* 0x000fea000383ffff */
.L_x_41:
[----:B0-----:R-:W-:-:S04]  /*a930*/  IMAD.U32 R19, RZ, RZ, UR11 ;  /* 0x0000000bff137e24 */ /* 0x001fc8000f8e00ff */
[----:B------:R0:W1:Y:S03]  /*a940*/  SYNCS.PHASECHK.TRANS64.TRYWAIT P0, [R19+URZ+0x8], R18 ;  /* 0x00000812130075a7 */ /* 0x000066000800017f */
[----:B-1----:R-:W-:Y:S05]  /*a950*/  @!P0 NANOSLEEP.SYNCS 0x989680 ;  /* 0x009896800000895d */ /* 0x002fea0003900000 */
[----:B------:R-:W1:Y:S02]  /*a960*/  @!P0 SYNCS.PHASECHK.TRANS64 P0, [R19+URZ+0x8], R18 ;  /* 0x00000812130085a7 */ /* 0x000e64000800007f */
[----:B-1----:R-:W-:Y:S05]  /*a970*/  @!P0 BRA `(.L_x_41) ;  /* 0xfffffffc00ec8947 */ /* 0x002fea000383ffff */
[----:B------:R-:W-:Y:S05]  /*a980*/  BRA `(.L_x_232) ;  /* 0xffffff8c00607947 */ /* 0x000fea000383ffff */
.L_x_178:
[----:B------:R-:W-:Y:S01]  /*a990*/  BSSY B1, `(.L_x_233) ;  /* 0x0000006000017945 */ /* 0x000fe20003800000 */
[----:B------:R-:W-:-:S07]  /*a9a0*/  IMAD.MOV.U32 R10, RZ, RZ, -0x1 ;  /* 0xffffffffff0a7424 */ /* 0x000fce00078e00ff */
[----:B------:R-:W-:Y:S05]  /*a9b0*/  WARPSYNC.COLLECTIVE R10, `(.L_x_234) ;  /* 0x000000000a0c7348 */ /* 0x000fea0003c00000 */
[----:B------:R-:W-:Y:S02]  /*a9c0*/  ELECT P1, UR62, PT ;  /* 0x00000000003e782f */ /* 0x000fe40003820000 */
[----:B------:R-:W-:Y:S01]  /*a9d0*/  MOV R10, UR62 ;  /* 0x0000003e000a7c02 */ /* 0x000fe20008000f00 */
[----:B------:R-:W-:Y:S10]  /*a9e0*/  ENDCOLLECTIVE ;  /* 0x000000000000791b */ /* 0x000ff40003800000 */
.L_x_234:
[----:B------:R-:W-:Y:S05]  /*a9f0*/  BSYNC B1 ;  /* 0x0000000000017941 */ /* 0x000fea0003800000 */
.L_x_233:
[----:B------:R-:W-:Y:S05]  /*aa00*/  BRA `(.L_x_235) ;  /* 0xffffffdc00547947 */ /* 0x000fea000383ffff */
.L_x_181:
[----:B-1----:R1:W2:Y:S02]  /*aa10*/  SYNCS.PHASECHK.TRANS64.TRYWAIT P1, [R21+URZ+0x128], R10 ;  /* 0x0001280a150075a7 */ /* 0x0022a4000802017f */
[----:B--2---:R-:W-:Y:S05]  /*aa20*/  @!P1 NANOSLEEP.SYNCS 0x989680 ;  /* 0x009896800000995d */ /* 0x004fea0003900000 */
[----:B------:R-:W2:Y:S02]  /*aa30*/  @!P1 SYNCS.PHASECHK.TRANS64 P1, [R21+URZ+0x128], R10 ;  /* 0x0001280a150095a7 */ /* 0x000ea4000802007f */
[----:B--2---:R-:W-:Y:S05]  /*aa40*/  @!P1 BRA `(.L_x_181) ;  /* 0xfffffffc00f09947 */ /* 0x004fea000383ffff */
[----:B------:R-:W-:Y:S05]  /*aa50*/  BRA `(.L_x_236) ;  /* 0xffffffdc00887947 */ /* 0x000fea000383ffff */
.L_x_190:
[----:B------:R-:W-:Y:S01]  /*aa60*/  BSSY B0, `(.L_x_237) ;  /* 0x0000006000007945 */ /* 0x000fe20003800000 */
[----:B------:R-:W-:-:S07]  /*aa70*/  IMAD.MOV.U32 R10, RZ, RZ, -0x1 ;  /* 0xffffffffff0a7424 */ /* 0x000fce00078e00ff */
[----:B------:R-:W-:Y:S05]  /*aa80*/  WARPSYNC.COLLECTIVE R10, `(.L_x_238) ;  /* 0x000000000a0c7348 */ /* 0x000fea0003c00000 */
[----:B------:R-:W-:Y:S02]  /*aa90*/  ELECT P1, UR62, PT ;  /* 0x00000000003e782f */ /* 0x000fe40003820000 */
[----:B------:R-:W-:Y:S01]  /*aaa0*/  MOV R10, UR62 ;  /* 0x0000003e000a7c02 */ /* 0x000fe20008000f00 */
[----:B------:R-:W-:Y:S10]  /*aab0*/  ENDCOLLECTIVE ;  /* 0x000000000000791b */ /* 0x000ff40003800000 */
.L_x_238:
[----:B------:R-:W-:Y:S05]  /*aac0*/  BSYNC B0 ;  /* 0x0000000000007941 */ /* 0x000fea0003800000 */
.L_x_237:
[----:B------:R-:W-:Y:S01]  /*aad0*/  PLOP3.LUT P0, PT, P1, PT, PT, 0x80, 0x0 ;  /* 0x000000000000781c */ /* 0x000fe20000f0f070 */
[----:B------:R-:W-:-:S12]  /*aae0*/  BRA `(.L_x_239) ;  /* 0xffffffe400f07947 */ /* 0x000fd8000383ffff */
.L_x_194:
[----:B0-----:R0:W1:Y:S02]  /*aaf0*/  SYNCS.PHASECHK.TRANS64.TRYWAIT P0, [R5+URZ], R2 ;  /* 0x00000002050075a7 */ /* 0x001064000800017f */
[----:B-1----:R-:W-:Y:S05]  /*ab00*/  @!P0 NANOSLEEP.SYNCS 0x989680 ;  /* 0x009896800000895d */ /* 0x002fea0003900000 */
[----:B------:R-:W1:Y:S02]  /*ab10*/  @!P0 SYNCS.PHASECHK.TRANS64 P0, [R5+URZ], R2 ;  /* 0x00000002050085a7 */ /* 0x000e64000800007f */
[----:B-1----:R-:W-:Y:S05]  /*ab20*/  @!P0 BRA `(.L_x_194) ;  /* 0xfffffffc00f08947 */ /* 0x002fea000383ffff */
[----:B------:R-:W-:Y:S05]  /*ab30*/  BRA `(.L_x_240) ;  /* 0xffffffe800307947 */ /* 0x000fea000383ffff */
.L_x_195:
[----:B0-----:R0:W1:Y:S02]  /*ab40*/  SYNCS.PHASECHK.TRANS64.TRYWAIT P0, [R7+URZ], R4 ;  /* 0x00000004070075a7 */ /* 0x001064000800017f */
[----:B-1----:R-:W-:Y:S05]  /*ab50*/  @!P0 NANOSLEEP.SYNCS 0x989680 ;  /* 0x009896800000895d */ /* 0x002fea0003900000 */
[----:B------:R-:W1:Y:S02]  /*ab60*/  @!P0 SYNCS.PHASECHK.TRANS64 P0, [R7+URZ], R4 ;  /* 0x00000004070085a7 */ /* 0x000e64000800007f */
[----:B-1----:R-:W-:Y:S05]  /*ab70*/  @!P0 BRA `(.L_x_195) ;  /* 0xfffffffc00f08947 */ /* 0x002fea000383ffff */
[----:B------:R-:W-:Y:S05]  /*ab80*/  BRA `(.L_x_241) ;  /* 0xffffffe800407947 */ /* 0x000fea000383ffff */
.L_x_196:
[----:B0-----:R0:W1:Y:S02]  /*ab90*/  SYNCS.PHASECHK.TRANS64.TRYWAIT P0, [R6+URZ], R5 ;  /* 0x00000005060075a7 */ /* 0x001064000800017f */
[----:B-1----:R-:W-:Y:S05]  /*aba0*/  @!P0 NANOSLEEP.SYNCS 0x989680 ;  /* 0x009896800000895d */ /* 0x002fea0003900000 */
[----:B------:R-:W1:Y:S02]  /*abb0*/  @!P0 SYNCS.PHASECHK.TRANS64 P0, [R6+URZ], R5 ;  /* 0x00000005060085a7 */ /* 0x000e64000800007f */
[----:B-1----:R-:W-:Y:S05]  /*abc0*/  @!P0 BRA `(.L_x_196) ;  /* 0xfffffffc00f08947 */ /* 0x002fea000383ffff */
[----:B------:R-:W-:Y:S05]  /*abd0*/  BRA `(.L_x_242) ;  /* 0xffffffe800507947 */ /* 0x000fea000383ffff */
.L_x_197:
[----:B0-----:R0:W1:Y:S02]  /*abe0*/  SYNCS.PHASECHK.TRANS64.TRYWAIT P0, [R9+URZ], R4 ;  /* 0x00000004090075a7 */ /* 0x001064000800017f */
[----:B-1----:R-:W-:Y:S05]  /*abf0*/  @!P0 NANOSLEEP.SYNCS 0x989680 ;  /* 0x009896800000895d */ /* 0x002fea0003900000 */
[----:B------:R-:W1:Y:S02]  /*ac00*/  @!P0 SYNCS.PHASECHK.TRANS64 P0, [R9+URZ], R4 ;  /* 0x00000004090085a7 */ /* 0x000e64000800007f */
[----:B-1----:R-:W-:Y:S05]  /*ac10*/  @!P0 BRA `(.L_x_197) ;  /* 0xfffffffc00f08947 */ /* 0x002fea000383ffff */
[----:B------:R-:W-:Y:S05]  /*ac20*/  BRA `(.L_x_243) ;  /* 0xffffffe800607947 */ /* 0x000fea000383ffff */
.L_x_198:
[----:B0-----:R0:W1:Y:S02]  /*ac30*/  SYNCS.PHASECHK.TRANS64.TRYWAIT P0, [R6+URZ], R5 ;  /* 0x00000005060075a7 */ /* 0x001064000800017f */
[----:B-1----:R-:W-:Y:S05]  /*ac40*/  @!P0 NANOSLEEP.SYNCS 0x989680 ;  /* 0x009896800000895d */ /* 0x002fea0003900000 */
[----:B------:R-:W1:Y:S02]  /*ac50*/  @!P0 SYNCS.PHASECHK.TRANS64 P0, [R6+URZ], R5 ;  /* 0x00000005060085a7 */ /* 0x000e64000800007f */
[----:B-1----:R-:W-:Y:S05]  /*ac60*/  @!P0 BRA `(.L_x_198) ;  /* 0xfffffffc00f08947 */ /* 0x002fea000383ffff */
[----:B------:R-:W-:Y:S05]  /*ac70*/  BRA `(.L_x_244) ;  /* 0xffffffe800707947 */ /* 0x000fea000383ffff */
.L_x_199:
[----:B0-----:R0:W1:Y:S02]  /*ac80*/  SYNCS.PHASECHK.TRANS64.TRYWAIT P0, [R9+URZ], R4 ;  /* 0x00000004090075a7 */ /* 0x001064000800017f */
[----:B-1----:R-:W-:Y:S05]  /*ac90*/  @!P0 NANOSLEEP.SYNCS 0x989680 ;  /* 0x009896800000895d */ /* 0x002fea0003900000 */
[----:B------:R-:W1:Y:S02]  /*aca0*/  @!P0 SYNCS.PHASECHK.TRANS64 P0, [R9+URZ], R4 ;  /* 0x00000004090085a7 */ /* 0x000e64000800007f */
[----:B-1----:R-:W-:Y:S05]  /*acb0*/  @!P0 BRA `(.L_x_199) ;  /* 0xfffffffc00f08947 */ /* 0x002fea000383ffff */
[----:B------:R-:W-:Y:S05]  /*acc0*/  BRA `(.L_x_245) ;  /* 0xffffffe800807947 */ /* 0x000fea000383ffff */
.L_x_200:
[----:B0-----:R0:W1:Y:S02]  /*acd0*/  SYNCS.PHASECHK.TRANS64.TRYWAIT P0, [R6+URZ], R5 ;  /* 0x00000005060075a7 */ /* 0x001064000800017f */
[----:B-1----:R-:W-:Y:S05]  /*ace0*/  @!P0 NANOSLEEP.SYNCS 0x989680 ;  /* 0x009896800000895d */ /* 0x002fea0003900000 */
[----:B------:R-:W1:Y:S02]  /*acf0*/  @!P0 SYNCS.PHASECHK.TRANS64 P0, [R6+URZ], R5 ;  /* 0x00000005060085a7 */ /* 0x000e64000800007f */
[----:B-1----:R-:W-:Y:S05]  /*ad00*/  @!P0 BRA `(.L_x_200) ;  /* 0xfffffffc00f08947 */ /* 0x002fea000383ffff */
[----:B------:R-:W-:Y:S05]  /*ad10*/  BRA `(.L_x_246) ;  /* 0xffffffe800907947 */ /* 0x000fea000383ffff */
.L_x_201:
[----:B0-----:R0:W1:Y:S02]  /*ad20*/  SYNCS.PHASECHK.TRANS64.TRYWAIT P0, [R9+URZ], R4 ;  /* 0x00000004090075a7 */ /* 0x001064000800017f */
[----:B-1----:R-:W-:Y:S05]  /*ad30*/  @!P0 NANOSLEEP.SYNCS 0x989680 ;  /* 0x009896800000895d */ /* 0x002fea0003900000 */
[----:B------:R-:W1:Y:S02]  /*ad40*/  @!P0 SYNCS.PHASECHK.TRANS64 P0, [R9+URZ], R4 ;  /* 0x00000004090085a7 */ /* 0x000e64000800007f */
[----:B-1----:R-:W-:Y:S05]  /*ad50*/  @!P0 BRA `(.L_x_201) ;  /* 0xfffffffc00f08947 */ /* 0x002fea000383ffff */
[----:B------:R-:W-:Y:S05]  /*ad60*/  BRA `(.L_x_247) ;  /* 0xffffffe800a07947 */ /* 0x000fea000383ffff */
.L_x_202:
[----:B0-----:R0:W1:Y:S02]  /*ad70*/  SYNCS.PHASECHK.TRANS64.TRYWAIT P0, [R6+URZ], R5 ;  /* 0x00000005060075a7 */ /* 0x001064000800017f */
[----:B-1----:R-:W-:Y:S05]  /*ad80*/  @!P0 NANOSLEEP.SYNCS 0x989680 ;  /* 0x009896800000895d */ /* 0x002fea0003900000 */
[----:B------:R-:W1:Y:S02]  /*ad90*/  @!P0 SYNCS.PHASECHK.TRANS64 P0, [R6+URZ], R5 ;  /* 0x00000005060085a7 */ /* 0x000e64000800007f */
[----:B-1----:R-:W-:Y:S05]  /*ada0*/  @!P0 BRA `(.L_x_202) ;  /* 0xfffffffc00f08947 */ /* 0x002fea000383ffff */
[----:B------:R-:W-:Y:S05]  /*adb0*/  BRA `(.L_x_248) ;  /* 0xffffffe800b07947 */ /* 0x000fea000383ffff */
.L_x_203:
[----:B0-----:R0:W1:Y:S02]  /*adc0*/  SYNCS.PHASECHK.TRANS64.TRYWAIT P0, [R9+URZ], R4 ;  /* 0x00000004090075a7 */ /* 0x001064000800017f */
[----:B-1----:R-:W-:Y:S05]  /*add0*/  @!P0 NANOSLEEP.SYNCS 0x989680 ;  /* 0x009896800000895d */ /* 0x002fea0003900000 */
[----:B------:R-:W1:Y:S02]  /*ade0*/  @!P0 SYNCS.PHASECHK.TRANS64 P0, [R9+URZ], R4 ;  /* 0x00000004090085a7 */ /* 0x000e64000800007f */
[----:B-1----:R-:W-:Y:S05]  /*adf0*/  @!P0 BRA `(.L_x_203) ;  /* 0xfffffffc00f08947 */ /* 0x002fea000383ffff */
[----:B------:R-:W-:Y:S05]  /*ae00*/  BRA `(.L_x_249) ;  /* 0xffffffe800c07947 */ /* 0x000fea000383ffff */
.L_x_204:
[----:B0-----:R0:W1:Y:S02]  /*ae10*/  SYNCS.PHASECHK.TRANS64.TRYWAIT P0, [R6+URZ], R5 ;  /* 0x00000005060075a7 */ /* 0x001064000800017f */
[----:B-1----:R-:W-:Y:S05]  /*ae20*/  @!P0 NANOSLEEP.SYNCS 0x989680 ;  /* 0x009896800000895d */ /* 0x002fea0003900000 */
[----:B------:R-:W1:Y:S02]  /*ae30*/  @!P0 SYNCS.PHASECHK.TRANS64 P0, [R6+URZ], R5 ;  /* 0x00000005060085a7 */ /* 0x000e64000800007f */
[----:B-1----:R-:W-:Y:S05]  /*ae40*/  @!P0 BRA `(.L_x_204) ;  /* 0xfffffffc00f08947 */ /* 0x002fea000383ffff */
[----:B------:R-:W-:Y:S05]  /*ae50*/  BRA `(.L_x_250) ;  /* 0xffffffe800d07947 */ /* 0x000fea000383ffff */
.L_x_205:
[----:B0-----:R0:W1:Y:S02]  /*ae60*/  SYNCS.PHASECHK.TRANS64.TRYWAIT P0, [R9+URZ], R4 ;  /* 0x00000004090075a7 */ /* 0x001064000800017f */
[----:B-1----:R-:W-:Y:S05]  /*ae70*/  @!P0 NANOSLEEP.SYNCS 0x989680 ;  /* 0x009896800000895d */ /* 0x002fea0003900000 */
[----:B------:R-:W1:Y:S02]  /*ae80*/  @!P0 SYNCS.PHASECHK.TRANS64 P0, [R9+URZ], R4 ;  /* 0x00000004090085a7 */ /* 0x000e64000800007f */
[----:B-1----:R-:W-:Y:S05]  /*ae90*/  @!P0 BRA `(.L_x_205) ;  /* 0xfffffffc00f08947 */ /* 0x002fea000383ffff */
[----:B------:R-:W-:Y:S05]  /*aea0*/  BRA `(.L_x_251) ;  /* 0xffffffe800e07947 */ /* 0x000fea000383ffff */
.L_x_206:
[----:B0-----:R0:W1:Y:S02]  /*aeb0*/  SYNCS.PHASECHK.TRANS64.TRYWAIT P0, [R6+URZ], R5 ;  /* 0x00000005060075a7 */ /* 0x001064000800017f */
[----:B-1----:R-:W-:Y:S05]  /*aec0*/  @!P0 NANOSLEEP.SYNCS 0x989680 ;  /* 0x009896800000895d */ /* 0x002fea0003900000 */
[----:B------:R-:W1:Y:S02]  /*aed0*/  @!P0 SYNCS.PHASECHK.TRANS64 P0, [R6+URZ], R5 ;  /* 0x00000005060085a7 */ /* 0x000e64000800007f */
[----:B-1----:R-:W-:Y:S05]  /*aee0*/  @!P0 BRA `(.L_x_206) ;  /* 0xfffffffc00f08947 */ /* 0x002fea000383ffff */
[----:B------:R-:W-:Y:S05]  /*aef0*/  BRA `(.L_x_252) ;  /* 0xffffffe800f07947 */ /* 0x000fea000383ffff */
.L_x_207:
[----:B0-----:R0:W1:Y:S02]  /*af00*/  SYNCS.PHASECHK.TRANS64.TRYWAIT P0, [R9+URZ], R4 ;  /* 0x00000004090075a7 */ /* 0x001064000800017f */
[----:B-1----:R-:W-:Y:S05]  /*af10*/  @!P0 NANOSLEEP.SYNCS 0x989680 ;  /* 0x009896800000895d */ /* 0x002fea0003900000 */
[----:B------:R-:W1:Y:S02]  /*af20*/  @!P0 SYNCS.PHASECHK.TRANS64 P0, [R9+URZ], R4 ;  /* 0x00000004090085a7 */ /* 0x000e64000800007f */
[----:B-1----:R-:W-:Y:S05]  /*af30*/  @!P0 BRA `(.L_x_207) ;  /* 0xfffffffc00f08947 */ /* 0x002fea000383ffff */
[----:B------:R-:W-:Y:S05]  /*af40*/  BRA `(.L_x_253) ;  /* 0xffffffec00007947 */ /* 0x000fea000383ffff */
.L_x_208:
[----:B0-----:R0:W1:Y:S02]  /*af50*/  SYNCS.PHASECHK.TRANS64.TRYWAIT P0, [R6+URZ], R5 ;  /* 0x00000005060075a7 */ /* 0x001064000800017f */
[----:B-1----:R-:W-:Y:S05]  /*af60*/  @!P0 NANOSLEEP.SYNCS 0x989680 ;  /* 0x009896800000895d */ /* 0x002fea0003900000 */
[----:B------:R-:W1:Y:S02]  /*af70*/  @!P0 SYNCS.PHASECHK.TRANS64 P0, [R6+URZ], R5 ;  /* 0x00000005060085a7 */ /* 0x000e64000800007f */
[----:B-1----:R-:W-:Y:S05]  /*af80*/  @!P0 BRA `(.L_x_208) ;  /* 0xfffffffc00f08947 */ /* 0x002fea000383ffff */
[----:B------:R-:W-:Y:S05]  /*af90*/  BRA `(.L_x_254) ;  /* 0xffffffec00107947 */ /* 0x000fea000383ffff */
.L_x_209:
[----:B0-----:R0:W1:Y:S02]  /*afa0*/  SYNCS.PHASECHK.TRANS64.TRYWAIT P0, [R9+URZ], R4 ;  /* 0x00000004090075a7 */ /* 0x001064000800017f */
[----:B-1----:R-:W-:Y:S05]  /*afb0*/  @!P0 NANOSLEEP.SYNCS 0x989680 ;  /* 0x009896800000895d */ /* 0x002fea0003900000 */
[----:B------:R-:W1:Y:S02]  /*afc0*/  @!P0 SYNCS.PHASECHK.TRANS64 P0, [R9+URZ], R4 ;  /* 0x00000004090085a7 */ /* 0x000e64000800007f */
[----:B-1----:R-:W-:Y:S05]  /*afd0*/  @!P0 BRA `(.L_x_209) ;  /* 0xfffffffc00f08947 */ /* 0x002fea000383ffff */
[----:B------:R-:W-:Y:S05]  /*afe0*/  BRA `(.L_x_255) ;  /* 0xffffffec00207947 */ /* 0x000fea000383ffff */
.L_x_210:
[----:B0-----:R0:W1:Y:S02]  /*aff0*/  SYNCS.PHASECHK.TRANS64.TRYWAIT P0, [R6+URZ], R5 ;  /* 0x00000005060075a7 */ /* 0x001064000800017f */
[----:B-1----:R-:W-:Y:S05]  /*b000*/  @!P0 NANOSLEEP.SYNCS 0x989680 ;  /* 0x009896800000895d */ /* 0x002fea0003900000 */
[----:B------:R-:W1:Y:S02]  /*b010*/  @!P0 SYNCS.PHASECHK.TRANS64 P0, [R6+URZ], R5 ;  /* 0x00000005060085a7 */ /* 0x000e64000800007f */
[----:B-1----:R-:W-:Y:S05]  /*b020*/  @!P0 BRA `(.L_x_210) ;  /* 0xfffffffc00f08947 */ /* 0x002fea000383ffff */
[----:B------:R-:W-:Y:S05]  /*b030*/  BRA `(.L_x_256) ;  /* 0xffffffec00307947 */ /* 0x000fea000383ffff */
.L_x_211:
[----:B0-----:R0:W1:Y:S02]  /*b040*/  SYNCS.PHASECHK.TRANS64.TRYWAIT P0, [R9+URZ], R4 ;  /* 0x00000004090075a7 */ /* 0x001064000800017f */
[----:B-1----:R-:W-:Y:S05]  /*b050*/  @!P0 NANOSLEEP.SYNCS 0x989680 ;  /* 0x009896800000895d */ /* 0x002fea0003900000 */
[----:B------:R-:W1:Y:S02]  /*b060*/  @!P0 SYNCS.PHASECHK.TRANS64 P0, [R9+URZ], R4 ;  /* 0x00000004090085a7 */ /* 0x000e64000800007f */
[----:B-1----:R-:W-:Y:S05]  /*b070*/  @!P0 BRA `(.L_x_211) ;  /* 0xfffffffc00f08947 */ /* 0x002fea000383ffff */
[----:B------:R-:W-:Y:S05]  /*b080*/  BRA `(.L_x_257) ;  /* 0xffffffec00407947 */ /* 0x000fea000383ffff */
.L_x_212:
[----:B0-----:R0:W1:Y:S02]  /*b090*/  SYNCS.PHASECHK.TRANS64.TRYWAIT P0, [R6+URZ], R5 ;  /* 0x00000005060075a7 */ /* 0x001064000800017f */
[----:B-1----:R-:W-:Y:S05]  /*b0a0*/  @!P0 NANOSLEEP.SYNCS 0x989680 ;  /* 0x009896800000895d */ /* 0x002fea0003900000 */
[----:B------:R-:W1:Y:S02]  /*b0b0*/  @!P0 SYNCS.PHASECHK.TRANS64 P0, [R6+URZ], R5 ;  /* 0x00000005060085a7 */ /* 0x000e64000800007f */
[----:B-1----:R-:W-:Y:S05]  /*b0c0*/  @!P0 BRA `(.L_x_212) ;  /* 0xfffffffc00f08947 */ /* 0x002fea000383ffff */
[----:B------:R-:W-:Y:S05]  /*b0d0*/  BRA `(.L_x_258) ;  /* 0xffffffec00507947 */ /* 0x000fea000383ffff */
.L_x_213:
[----:B0-----:R0:W1:Y:S02]  /*b0e0*/  SYNCS.PHASECHK.TRANS64.TRYWAIT P0, [R9+URZ], R4 ;  /* 0x00000004090075a7 */ /* 0x001064000800017f */
[----:B-1----:R-:W-:Y:S05]  /*b0f0*/  @!P0 NANOSLEEP.SYNCS 0x989680 ;  /* 0x009896800000895d */ /* 0x002fea0003900000 */
[----:B------:R-:W1:Y:S02]  /*b100*/  @!P0 SYNCS.PHASECHK.TRANS64 P0, [R9+URZ], R4 ;  /* 0x00000004090085a7 */ /* 0x000e64000800007f */
[----:B-1----:R-:W-:Y:S05]  /*b110*/  @!P0 BRA `(.L_x_213) ;  /* 0xfffffffc00f08947 */ /* 0x002fea000383ffff */
[----:B------:R-:W-:Y:S05]  /*b120*/  BRA `(.L_x_259) ;  /* 0xffffffec00607947 */ /* 0x000fea000383ffff */
.L_x_214:
[----:B0-----:R0:W1:Y:S02]  /*b130*/  SYNCS.PHASECHK.TRANS64.TRYWAIT P0, [R6+URZ], R5 ;  /* 0x00000005060075a7 */ /* 0x001064000800017f */
[----:B-1----:R-:W-:Y:S05]  /*b140*/  @!P0 NANOSLEEP.SYNCS 0x989680 ;  /* 0x009896800000895d */ /* 0x002fea0003900000 */
[----:B------:R-:W1:Y:S02]  /*b150*/  @!P0 SYNCS.PHASECHK.TRANS64 P0, [R6+URZ], R5 ;  /* 0x00000005060085a7 */ /* 0x000e64000800007f */
[----:B-1----:R-:W-:Y:S05]  /*b160*/  @!P0 BRA `(.L_x_214) ;  /* 0xfffffffc00f08947 */ /* 0x002fea000383ffff */
[----:B------:R-:W-:Y:S05]  /*b170*/  BRA `(.L_x_260) ;  /* 0xffffffec00707947 */ /* 0x000fea000383ffff */
.L_x_215:
[----:B0-----:R0:W1:Y:S02]  /*b180*/  SYNCS.PHASECHK.TRANS64.TRYWAIT P0, [R9+URZ], R4 ;  /* 0x00000004090075a7 */ /* 0x001064000800017f */
[----:B-1----:R-:W-:Y:S05]  /*b190*/  @!P0 NANOSLEEP.SYNCS 0x989680 ;  /* 0x009896800000895d */ /* 0x002fea0003900000 */
[----:B------:R-:W1:Y:S02]  /*b1a0*/  @!P0 SYNCS.PHASECHK.TRANS64 P0, [R9+URZ], R4 ;  /* 0x00000004090085a7 */ /* 0x000e64000800007f */
[----:B-1----:R-:W-:Y:S05]  /*b1b0*/  @!P0 BRA `(.L_x_215) ;  /* 0xfffffffc00f08947 */ /* 0x002fea000383ffff */
[----:B------:R-:W-:Y:S05]  /*b1c0*/  BRA `(.L_x_261) ;  /* 0xffffffec00807947 */ /* 0x000fea000383ffff */
.L_x_216:
[----:B0-----:R0:W1:Y:S02]  /*b1d0*/  SYNCS.PHASECHK.TRANS64.TRYWAIT P0, [R6+URZ], R5 ;  /* 0x00000005060075a7 */ /* 0x001064000800017f */
[----:B-1----:R-:W-:Y:S05]  /*b1e0*/  @!P0 NANOSLEEP.SYNCS 0x989680 ;  /* 0x009896800000895d */ /* 0x002fea0003900000 */
[----:B------:R-:W1:Y:S02]  /*b1f0*/  @!P0 SYNCS.PHASECHK.TRANS64 P0, [R6+URZ], R5 ;  /* 0x00000005060085a7 */ /* 0x000e64000800007f */
[----:B-1----:R-:W-:Y:S05]  /*b200*/  @!P0 BRA `(.L_x_216) ;  /* 0xfffffffc00f08947 */ /* 0x002fea000383ffff */
[----:B------:R-:W-:Y:S05]  /*b210*/  BRA `(.L_x_262) ;  /* 0xffffffec00907947 */ /* 0x000fea000383ffff */
.L_x_217:
[----:B0-----:R0:W1:Y:S02]  /*b220*/  SYNCS.PHASECHK.TRANS64.TRYWAIT P0, [R9+URZ], R4 ;  /* 0x00000004090075a7 */ /* 0x001064000800017f */
[----:B-1----:R-:W-:Y:S05]  /*b230*/  @!P0 NANOSLEEP.SYNCS 0x989680 ;  /* 0x009896800000895d */ /* 0x002fea0003900000 */
[----:B------:R-:W1:Y:S02]  /*b240*/  @!P0 SYNCS.PHASECHK.TRANS64 P0, [R9+URZ], R4 ;  /* 0x00000004090085a7 */ /* 0x000e64000800007f */
[----:B-1----:R-:W-:Y:S05]  /*b250*/  @!P0 BRA `(.L_x_217) ;  /* 0xfffffffc00f08947 */ /* 0x002fea000383ffff */
[----:B------:R-:W-:Y:S05]  /*b260*/  BRA `(.L_x_263) ;  /* 0xffffffec00a07947 */ /* 0x000fea000383ffff */
.L_x_218:
[----:B0-----:R0:W1:Y:S02]  /*b270*/  SYNCS.PHASECHK.TRANS64.TRYWAIT P0, [R6+URZ], R5 ;  /* 0x00000005060075a7 */ /* 0x001064000800017f */
[----:B-1----:R-:W-:Y:S05]  /*b280*/  @!P0 NANOSLEEP.SYNCS 0x989680 ;  /* 0x009896800000895d */ /* 0x002fea0003900000 */
[----:B------:R-:W1:Y:S02]  /*b290*/  @!P0 SYNCS.PHASECHK.TRANS64 P0, [R6+URZ], R5 ;  /* 0x00000005060085a7 */ /* 0x000e64000800007f */
[----:B-1----:R-:W-:Y:S05]  /*b2a0*/  @!P0 BRA `(.L_x_218) ;  /* 0xfffffffc00f08947 */ /* 0x002fea000383ffff */
[----:B------:R-:W-:Y:S05]  /*b2b0*/  BRA `(.L_x_264) ;  /* 0xffffffec00b07947 */ /* 0x000fea000383ffff */
.L_x_219:
[----:B0-----:R0:W1:Y:S02]  /*b2c0*/  SYNCS.PHASECHK.TRANS64.TRYWAIT P0, [R9+URZ], R4 ;  /* 0x00000004090075a7 */ /* 0x001064000800017f */
[----:B-1----:R-:W-:Y:S05]  /*b2d0*/  @!P0 NANOSLEEP.SYNCS 0x989680 ;  /* 0x009896800000895d */ /* 0x002fea0003900000 */
[----:B------:R-:W1:Y:S02]  /*b2e0*/  @!P0 SYNCS.PHASECHK.TRANS64 P0, [R9+URZ], R4 ;  /* 0x00000004090085a7 */ /* 0x000e64000800007f */
[----:B-1----:R-:W-:Y:S05]  /*b2f0*/  @!P0 BRA `(.L_x_219) ;  /* 0xfffffffc00f08947 */ /* 0x002fea000383ffff */
[----:B------:R-:W-:Y:S05]  /*b300*/  BRA `(.L_x_265) ;  /* 0xffffffec00c07947 */ /* 0x000fea000383ffff */
.L_x_220:
[----:B0-----:R0:W1:Y:S02]  /*b310*/  SYNCS.PHASECHK.TRANS64.TRYWAIT P0, [R6+URZ], R5 ;  /* 0x00000005060075a7 */ /* 0x001064000800017f */
[----:B-1----:R-:W-:Y:S05]  /*b320*/  @!P0 NANOSLEEP.SYNCS 0x989680 ;  /* 0x009896800000895d */ /* 0x002fea0003900000 */
[----:B------:R-:W1:Y:S02]  /*b330*/  @!P0 SYNCS.PHASECHK.TRANS64 P0, [R6+URZ], R5 ;  /* 0x00000005060085a7 */ /* 0x000e64000800007f */
[----:B-1----:R-:W-:Y:S05]  /*b340*/  @!P0 BRA `(.L_x_220) ;  /* 0xfffffffc00f08947 */ /* 0x002fea000383ffff */
[----:B------:R-:W-:Y:S05]  /*b350*/  BRA `(.L_x_266) ;  /* 0xffffffec00d07947 */ /* 0x000fea000383ffff */
.L_x_221:
[----:B0-----:R0:W1:Y:S02]  /*b360*/  SYNCS.PHASECHK.TRANS64.TRYWAIT P0, [R9+URZ], R4 ;  /* 0x00000004090075a7 */ /* 0x001064000800017f */
[----:B-1----:R-:W-:Y:S05]  /*b370*/  @!P0 NANOSLEEP.SYNCS 0x989680 ;  /* 0x009896800000895d */ /* 0x002fea0003900000 */
[----:B------:R-:W1:Y:S02]  /*b380*/  @!P0 SYNCS.PHASECHK.TRANS64 P0, [R9+URZ], R4 ;  /* 0x00000004090085a7 */ /* 0x000e64000800007f */
[----:B-1----:R-:W-:Y:S05]  /*b390*/  @!P0 BRA `(.L_x_221) ;  /* 0xfffffffc00f08947 */ /* 0x002fea000383ffff */
[----:B------:R-:W-:Y:S05]  /*b3a0*/  BRA `(.L_x_267) ;  /* 0xffffffec00e07947 */ /* 0x000fea000383ffff */
.L_x_222:
[----:B0-----:R0:W1:Y:S02]  /*b3b0*/  SYNCS.PHASECHK.TRANS64.TRYWAIT P0, [R6+URZ], R5 ;  /* 0x00000005060075a7 */ /* 0x001064000800017f */
[----:B-1----:R-:W-:Y:S05]  /*b3c0*/  @!P0 NANOSLEEP.SYNCS 0x989680 ;  /* 0x009896800000895d */ /* 0x002fea0003900000 */
[----:B------:R-:W1:Y:S02]  /*b3d0*/  @!P0 SYNCS.PHASECHK.TRANS64 P0, [R6+URZ], R5 ;  /* 0x00000005060085a7 */ /* 0x000e64000800007f */
[----:B-1----:R-:W-:Y:S05]  /*b3e0*/  @!P0 BRA `(.L_x_222) ;  /* 0xfffffffc00f08947 */ /* 0x002fea000383ffff */
[----:B------:R-:W-:Y:S05]  /*b3f0*/  BRA `(.L_x_268) ;  /* 0xffffffec00f07947 */ /* 0x000fea000383ffff */
.L_x_223:
[----:B0-----:R0:W1:Y:S02]  /*b400*/  SYNCS.PHASECHK.TRANS64.TRYWAIT P0, [R9+URZ], R4 ;  /* 0x00000004090075a7 */ /* 0x001064000800017f */
[----:B-1----:R-:W-:Y:S05]  /*b410*/  @!P0 NANOSLEEP.SYNCS 0x989680 ;  /* 0x009896800000895d */ /* 0x002fea0003900000 */
[----:B------:R-:W1:Y:S02]  /*b420*/  @!P0 SYNCS.PHASECHK.TRANS64 P0, [R9+URZ], R4 ;  /* 0x00000004090085a7 */ /* 0x000e64000800007f */
[----:B-1----:R-:W-:Y:S05]  /*b430*/  @!P0 BRA `(.L_x_223) ;  /* 0xfffffffc00f08947 */ /* 0x002fea000383ffff */
[----:B------:R-:W-:Y:S05]  /*b440*/  BRA `(.L_x_269) ;  /* 0xfffffff000007947 */ /* 0x000fea000383ffff */
.L_x_224:
[----:B0-----:R0:W1:Y:S02]  /*b450*/  SYNCS.PHASECHK.TRANS64.TRYWAIT P0, [R6+URZ], R5 ;  /* 0x00000005060075a7 */ /* 0x001064000800017f */
[----:B-1----:R-:W-:Y:S05]  /*b460*/  @!P0 NANOSLEEP.SYNCS 0x989680 ;  /* 0x009896800000895d */ /* 0x002fea0003900000 */
[----:B------:R-:W1:Y:S02]  /*b470*/  @!P0 SYNCS.PHASECHK.TRANS64 P0, [R6+URZ], R5 ;  /* 0x00000005060085a7 */ /* 0x000e64000800007f */
[----:B-1----:R-:W-:Y:S05]  /*b480*/  @!P0 BRA `(.L_x_224) ;  /* 0xfffffffc00f08947 */ /* 0x002fea000383ffff */
[----:B------:R-:W-:Y:S05]  /*b490*/  BRA `(.L_x_270) ;  /* 0xfffffff000107947 */ /* 0x000fea000383ffff */
.L_x_225:
[----:B0-----:R0:W1:Y:S02]  /*b4a0*/  SYNCS.PHASECHK.TRANS64.TRYWAIT P0, [R9+URZ], R4 ;  /* 0x00000004090075a7 */ /* 0x001064000800017f */
[----:B-1----:R-:W-:Y:S05]  /*b4b0*/  @!P0 NANOSLEEP.SYNCS 0x989680 ;  /* 0x009896800000895d */ /* 0x002fea0003900000 */
[----:B------:R-:W1:Y:S02]  /*b4c0*/  @!P0 SYNCS.PHASECHK.TRANS64 P0, [R9+URZ], R4 ;  /* 0x00000004090085a7 */ /* 0x000e64000800007f */
[----:B-1----:R-:W-:Y:S05]  /*b4d0*/  @!P0 BRA `(.L_x_225) ;  /* 0xfffffffc00f08947 */ /* 0x002fea000383ffff */
[----:B------:R-:W-:Y:S05]  /*b4e0*/  BRA `(.L_x_271) ;  /* 0xfffffff000207947 */ /* 0x000fea000383ffff */
.L_x_226:
[----:B0-----:R0:W1:Y:S02]  /*b4f0*/  SYNCS.PHASECHK.TRANS64.TRYWAIT P0, [R6+URZ], R5 ;  /* 0x00000005060075a7 */ /* 0x001064000800017f */
[----:B-1----:R-:W-:Y:S05]  /*b500*/  @!P0 NANOSLEEP.SYNCS 0x989680 ;  /* 0x009896800000895d */ /* 0x002fea0003900000 */
[----:B------:R-:W1:Y:S02]  /*b510*/  @!P0 SYNCS.PHASECHK.TRANS64 P0, [R6+URZ], R5 ;  /* 0x00000005060085a7 */ /* 0x000e64000800007f */
[----:B-1----:R-:W-:Y:S05]  /*b520*/  @!P0 BRA `(.L_x_226) ;  /* 0xfffffffc00f08947 */ /* 0x002fea000383ffff */
[----:B------:R-:W-:Y:S05]  /*b530*/  BRA `(.L_x_272) ;  /* 0xfffffff000307947 */ /* 0x000fea000383ffff */
.L_x_227:
[----:B0-----:R0:W1:Y:S02]  /*b540*/  SYNCS.PHASECHK.TRANS64.TRYWAIT P0, [R9+URZ], R4 ;  /* 0x00000004090075a7 */ /* 0x001064000800017f */
[----:B-1----:R-:W-:Y:S05]  /*b550*/  @!P0 NANOSLEEP.SYNCS 0x989680 ;  /* 0x009896800000895d */ /* 0x002fea0003900000 */
[----:B------:R-:W1:Y:S02]  /*b560*/  @!P0 SYNCS.PHASECHK.TRANS64 P0, [R9+URZ], R4 ;  /* 0x00000004090085a7 */ /* 0x000e64000800007f */
[----:B-1----:R-:W-:Y:S05]  /*b570*/  @!P0 BRA `(.L_x_227) ;  /* 0xfffffffc00f08947 */ /* 0x002fea000383ffff */
[----:B------:R-:W-:Y:S05]  /*b580*/  BRA `(.L_x_273) ;  /* 0xfffffff000407947 */ /* 0x000fea000383ffff */
.L_x_228:
[----:B0-----:R0:W1:Y:S02]  /*b590*/  SYNCS.PHASECHK.TRANS64.TRYWAIT P0, [R8+URZ], R5 ;  /* 0x00000005080075a7 */ /* 0x001064000800017f */
[----:B-1----:R-:W-:Y:S05]  /*b5a0*/  @!P0 NANOSLEEP.SYNCS 0x989680 ;  /* 0x009896800000895d */ /* 0x002fea0003900000 */
[----:B------:R-:W1:Y:S02]  /*b5b0*/  @!P0 SYNCS.PHASECHK.TRANS64 P0, [R8+URZ], R5 ;  /* 0x00000005080085a7 */ /* 0x000e64000800007f */
[----:B-1----:R-:W-:Y:S05]  /*b5c0*/  @!P0 BRA `(.L_x_228) ;  /* 0xfffffffc00f08947 */ /* 0x002fea000383ffff */
[----:B------:R-:W-:Y:S05]  /*b5d0*/  BRA `(.L_x_274) ;  /* 0xfffffff000507947 */ /* 0x000fea000383ffff */
.L_x_229:
[----:B-1----:R1:W2:Y:S02]  /*b5e0*/  SYNCS.PHASECHK.TRANS64.TRYWAIT P0, [R11+URZ], R6 ;  /* 0x000000060b0075a7 */ /* 0x0022a4000800017f */
[----:B--2---:R-:W-:Y:S05]  /*b5f0*/  @!P0 NANOSLEEP.SYNCS 0x989680 ;  /* 0x009896800000895d */ /* 0x004fea0003900000 */
[----:B------:R-:W2:Y:S02]  /*b600*/  @!P0 SYNCS.PHASECHK.TRANS64 P0, [R11+URZ], R6 ;  /* 0x000000060b0085a7 */ /* 0x000ea4000800007f */
[----:B--2---:R-:W-:Y:S05]  /*b610*/  @!P0 BRA `(.L_x_229) ;  /* 0xfffffffc00f08947 */ /* 0x004fea000383ffff */
[----:B------:R-:W-:Y:S05]  /*b620*/  BRA `(.L_x_275) ;  /* 0xfffffff000587947 */ /* 0x000fea000383ffff */
.L_x_276:
[----:B------:R-:W-:-:S00]  /*b630*/  BRA `(.L_x_276) ;  /* 0xfffffffc00fc7947 */ /* 0x000fc0000383ffff */
[----:B------:R-:W-:-:S00]  /*b640*/  NOP ;  /* 0x0000000000007918 */ /* 0x000fc00000000000 */
        /* <DEDUP_REMOVED lines=11> */
.L_x_277:


//--------------------- .nv.shared._ZN7cutlass13device_kernelINS_4gemm6kernel13GemmUniversalIN4cute5tupleIJiiiiEEENS1_10collective13CollectiveMmaINS1_37MainloopSm90TmaGmmaWarpSpecializedFP8ILi37ENS5_IJNS4_1CILi8EEENSA_ILi1EEESC_EEENS1_32KernelTmaWarpSpecializedPingpongEEENS5_IJNSA_ILi64EEENSA_ILi128EEENSA_ILi32EEEEEENS_12float_e4m3_tENS5_IJlSC_lEEESK_SL_NS4_8TiledMMAINS4_8MMA_AtomIJNS4_4SM904GMMA31MMA_64x128x32_F32E4M3E4M3_SS_TNILNSP_7ScaleInE1ELSR_1EEEEEENS4_6LayoutINS5_IJSC_SC_SC_EEENS5_IJNSA_ILi0EEESW_SW_EEEEENS5_IJNS4_10UnderscoreESZ_SZ_EEEEENS4_13SM90_TMA_LOADENS4_14ComposedLayoutINS4_7SwizzleILi1ELi4ELi3EEENS4_18smem_ptr_flag_bitsILi8EEENSU_INS5_IJSB_SI_EEENS5_IJSI_SC_EEEEEEEvNS4_8identityENS4_23SM90_TMA_LOAD_MULTICASTES1B_vS1C_EENS_8epilogue10collective6detail29Sm90TmaWarpSpecializedAdapterINS1G_15DefaultEpilogueISK_SL_SL_NS1F_6thread17LinearCombinationISK_Li1EffLNS1K_9ScaleType4KindE0ELNS_15FloatRoundStyleE2ESK_EENS1_15EpilogueDefaultEEEEEvvEEEEvNT_6ParamsE --------------------------
	.section	.nv.shared._ZN7cutlass13device_kernelINS_4gemm6kernel13GemmUniversalIN4cute5tupleIJiiiiEEENS1_10collective13CollectiveMmaINS1_37MainloopSm90TmaGmmaWarpSpecializedFP8ILi37ENS5_IJNS4_1CILi8EEENSA_ILi1EEESC_EEENS1_32KernelTmaWarpSpecializedPingpongEEENS5_IJNSA_ILi64EEENSA_ILi128EEENSA_ILi32EEEEEENS_12float_e4m3_tENS5_IJlSC_lEEESK_SL_NS4_8TiledMMAINS4_8MMA_AtomIJNS4_4SM904GMMA31MMA_64x128x32_F32E4M3E4M3_SS_TNILNSP_7ScaleInE1ELSR_1EEEEEENS4_6LayoutINS5_IJSC_SC_SC_EEENS5_IJNSA_ILi0EEESW_SW_EEEEENS5_IJNS4_10UnderscoreESZ_SZ_EEEEENS4_13SM90_TMA_LOADENS4_14ComposedLayoutINS4_7SwizzleILi1ELi4ELi3EEENS4_18smem_ptr_flag_bitsILi8EEENSU_INS5_IJSB_SI_EEENS5_IJSI_SC_EEEEEEEvNS4_8identityENS4_23SM90_TMA_LOAD_MULTICASTES1B_vS1C_EENS_8epilogue10collective6detail29Sm90TmaWarpSpecializedAdapterINS1G_15DefaultEpilogueISK_SL_SL_NS1F_6thread17LinearCombinationISK_Li1EffLNS1K_9ScaleType4KindE0ELNS_15FloatRoundStyleE2ESK_EENS1_15EpilogueDefaultEEEEEvvEEEEvNT_6ParamsE,"aw",@nobits
	.sectionflags	@""
	.align	16
	.zero		1024


//--------------------- .nv.shared.reserved.0     --------------------------
	.section	.nv.shared.reserved.0,"aw",@nobits
	.weak		__nv_reservedSMEM_offset_0_alias
	.size		__nv_reservedSMEM_offset_0_alias, 0, 0
	.other		__nv_reservedSMEM_offset_0_alias,@"STO_CUDA_RESERVED_SHARED STV_DEFAULT"
__nv_reservedSMEM_offset_0_alias:
	.zero		0


//--------------------- .nv.global                --------------------------
	.section	.nv.global,"aw",@nobits
.nv.global:
	.type		_ZN40_INTERNAL_97658911_4_k_cu_ad6081b4_250704cute1_E,@object
	.size		_ZN40_INTERNAL_97658911_4_k_cu_ad6081b4_250704cute1_E,(_ZN40_INTERNAL_97658911_4_k_cu_ad6081b4_250704cuda3std3__45__cpo6cbeginE - _ZN40_INTERNAL_97658911_4_k_cu_ad6081b4_250704cute1_E)
_ZN40_INTERNAL_97658911_4_k_cu_ad6081b4_250704cute1_E:
	.zero		1
	.type		_ZN40_INTERNAL_97658911_4_k_cu_ad6081b4_250704cuda3std3__45__cpo6cbeginE,@object
	.size		_ZN40_INTERNAL_97658911_4_k_cu_ad6081b4_250704cuda3std3__45__cpo6cbeginE,(_ZN40_INTERNAL_97658911_4_k_cu_ad6081b4_250704cuda3std3__48in_placeE - _ZN40_INTERNAL_97658911_4_k_cu_ad6081b4_250704cuda3std3__45__cpo6cbeginE)
_ZN40_INTERNAL_97658911_4_k_cu_ad6081b4_250704cuda3std3__45__cpo6cbeginE:
	.zero		1
	.type		_ZN40_INTERNAL_97658911_4_k_cu_ad6081b4_250704cuda3std3__48in_placeE,@object
	.size		_ZN40_INTERNAL_97658911_4_k_cu_ad6081b4_250704cuda3std3__48in_placeE,(_ZN40_INTERNAL_97658911_4_k_cu_ad6081b4_250704cuda3std6ranges3__45__cpo9iter_moveE - _ZN40_INTERNAL_97658911_4_k_cu_ad6081b4_250704cuda3std3__48in_placeE)
_ZN40_INTERNAL_97658911_4_k_cu_ad6081b4_250704cuda3std3__48in_placeE:
	.zero		1
	.type		_ZN40_INTERNAL_97658911_4_k_cu_ad6081b4_250704cuda3std6ranges3__45__cpo9iter_moveE,@object
	.size		_ZN40_INTERNAL_97658911_4_k_cu_ad6081b4_250704cuda3std6ranges3__45__cpo9iter_moveE,(_ZN40_INTERNAL_97658911_4_k_cu_ad6081b4_250704cuda3std3__45__cpo5beginE - _ZN40_INTERNAL_97658911_4_k_cu_ad6081b4_250704cuda3std6ranges3__45__cpo9iter_moveE)
_ZN40_INTERNAL_97658911_4_k_cu_ad6081b4_250704cuda3std6ranges3__45__cpo9iter_moveE:
	.zero		1
	.type		_ZN40_INTERNAL_97658911_4_k_cu_ad6081b4_250704cuda3std3__45__cpo5beginE,@object
	.size		_ZN40_INTERNAL_97658911_4_k_cu_ad6081b4_250704cuda3std3__45__cpo5beginE,(_ZN40_INTERNAL_97658911_4_k_cu_ad6081b4_250704cuda3std3__442_GLOBAL__N__97658911_4_k_cu_ad6081b4_250706ignoreE - _ZN40_INTERNAL_97658911_4_k_cu_ad6081b4_250704cuda3std3__45__cpo5beginE)
_ZN40_INTERNAL_97658911_4_k_cu_ad6081b4_250704cuda3std3__45__cpo5beginE:
	.zero		1
	.type		_ZN40_INTERNAL_97658911_4_k_cu_ad6081b4_250704cuda3std3__442_GLOBAL__N__97658911_4_k_cu_ad6081b4_250706ignoreE,@object
	.size		_ZN40_INTERNAL_97658911_4_k_cu_ad6081b4_250704cuda3std3__442_GLOBAL__N__97658911_4_k_cu_ad6081b4_250706ignoreE,(_ZN40_INTERNAL_97658911_4_k_cu_ad6081b4_250704cute7productE - _ZN40_INTERNAL_97658911_4_k_cu_ad6081b4_250704cuda3std3__442_GLOBAL__N__97658911_4_k_cu_ad6081b4_250706ignoreE)
_ZN40_INTERNAL_97658911_4_k_cu_ad6081b4_250704cuda3std3__442_GLOBAL__N__97658911_4_k_cu_ad6081b4_250706ignoreE:
	.zero		1
	.type		_ZN40_INTERNAL_97658911_4_k_cu_ad6081b4_250704cute7productE,@object
	.size		_ZN40_INTERNAL_97658911_4_k_cu_ad6081b4_250704cute7productE,(_ZN40_INTERNAL_97658911_4_k_cu_ad6081b4_250704cuda3std3__45__cpo3endE - _ZN40_INTERNAL_97658911_4_k_cu_ad6081b4_250704cute7productE)
_ZN40_INTERNAL_97658911_4_k_cu_ad6081b4_250704cute7productE:
	.zero		1
	.type		_ZN40_INTERNAL_97658911_4_k_cu_ad6081b4_250704cuda3std3__45__cpo3endE,@object
	.size		_ZN40_INTERNAL_97658911_4_k_cu_ad6081b4_250704cuda3std3__45__cpo3endE,(_ZN40_INTERNAL_97658911_4_k_cu_ad6081b4_250704cuda3std3__419piecewise_constructE - _ZN40_INTERNAL_97658911_4_k_cu_ad6081b4_250704cuda3std3__45__cpo3endE)
_ZN40_INTERNAL_97658911_4_k_cu_ad6081b4_250704cuda3std3__45__cpo3endE:
	.zero		1
	.type		_ZN40_INTERNAL_97658911_4_k_cu_ad6081b4_250704cuda3std3__419piecewise_constructE,@object
	.size		_ZN40_INTERNAL_97658911_4_k_cu_ad6081b4_250704cuda3std3__419piecewise_constructE,(_ZN40_INTERNAL_97658911_4_k_cu_ad6081b4_250704cuda3std3__45__cpo4cendE - _ZN40_INTERNAL_97658911_4_k_cu_ad6081b4_250704cuda3std3__419piecewise_constructE)
_ZN40_INTERNAL_97658911_4_k_cu_ad6081b4_250704cuda3std3__419piecewise_constructE:
	.zero		1
	.type		_ZN40_INTERNAL_97658911_4_k_cu_ad6081b4_250704cuda3std3__45__cpo4cendE,@object
	.size		_ZN40_INTERNAL_97658911_4_k_cu_ad6081b4_250704cuda3std3__45__cpo4cendE,(_ZN40_INTERNAL_97658911_4_k_cu_ad6081b4_250704cuda3std6ranges3__45__cpo4swapE - _ZN40_INTERNAL_97658911_4_k_cu_ad6081b4_250704cuda3std3__45__cpo4cendE)
_ZN40_INTERNAL_97658911_4_k_cu_ad6081b4_250704cuda3std3__45__cpo4cendE:
	.zero		1
	.type		_ZN40_INTERNAL_97658911_4_k_cu_ad6081b4_250704cuda3std6ranges3__45__cpo4swapE,@object
	.size		_ZN40_INTERNAL_97658911_4_k_cu_ad6081b4_250704cuda3std6ranges3__45__cpo4swapE,(.L_7 - _ZN40_INTERNAL_97658911_4_k_cu_ad6081b4_250704cuda3std6ranges3__45__cpo4swapE)
_ZN40_INTERNAL_97658911_4_k_cu_ad6081b4_250704cuda3std6ranges3__45__cpo4swapE:
	.zero		1
.L_7:


//--------------------- .nv.constant0._ZN7cutlass13device_kernelINS_4gemm6kernel13GemmUniversalIN4cute5tupleIJiiiiEEENS1_10collective13CollectiveMmaINS1_37MainloopSm90TmaGmmaWarpSpecializedFP8ILi37ENS5_IJNS4_1CILi8EEENSA_ILi1EEESC_EEENS1_32KernelTmaWarpSpecializedPingpongEEENS5_IJNSA_ILi64EEENSA_ILi128EEENSA_ILi32EEEEEENS_12float_e4m3_tENS5_IJlSC_lEEESK_SL_NS4_8TiledMMAINS4_8MMA_AtomIJNS4_4SM904GMMA31MMA_64x128x32_F32E4M3E4M3_SS_TNILNSP_7ScaleInE1ELSR_1EEEEEENS4_6LayoutINS5_IJSC_SC_SC_EEENS5_IJNSA_ILi0EEESW_SW_EEEEENS5_IJNS4_10UnderscoreESZ_SZ_EEEEENS4_13SM90_TMA_LOADENS4_14ComposedLayoutINS4_7SwizzleILi1ELi4ELi3EEENS4_18smem_ptr_flag_bitsILi8EEENSU_INS5_IJSB_SI_EEENS5_IJSI_SC_EEEEEEEvNS4_8identityENS4_23SM90_TMA_LOAD_MULTICASTES1B_vS1C_EENS_8epilogue10collective6detail29Sm90TmaWarpSpecializedAdapterINS1G_15DefaultEpilogueISK_SL_SL_NS1F_6thread17LinearCombinationISK_Li1EffLNS1K_9ScaleType4KindE0ELNS_15FloatRoundStyleE2ESK_EENS1_15EpilogueDefaultEEEEEvvEEEEvNT_6ParamsE --------------------------
	.section	.nv.constant0._ZN7cutlass13device_kernelINS_4gemm6kernel13GemmUniversalIN4cute5tupleIJiiiiEEENS1_10collective13CollectiveMmaINS1_37MainloopSm90TmaGmmaWarpSpecializedFP8ILi37ENS5_IJNS4_1CILi8EEENSA_ILi1EEESC_EEENS1_32KernelTmaWarpSpecializedPingpongEEENS5_IJNSA_ILi64EEENSA_ILi128EEENSA_ILi32EEEEEENS_12float_e4m3_tENS5_IJlSC_lEEESK_SL_NS4_8TiledMMAINS4_8MMA_AtomIJNS4_4SM904GMMA31MMA_64x128x32_F32E4M3E4M3_SS_TNILNSP_7ScaleInE1ELSR_1EEEEEENS4_6LayoutINS5_IJSC_SC_SC_EEENS5_IJNSA_ILi0EEESW_SW_EEEEENS5_IJNS4_10UnderscoreESZ_SZ_EEEEENS4_13SM90_TMA_LOADENS4_14ComposedLayoutINS4_7SwizzleILi1ELi4ELi3EEENS4_18smem_ptr_flag_bitsILi8EEENSU_INS5_IJSB_SI_EEENS5_IJSI_SC_EEEEEEEvNS4_8identityENS4_23SM90_TMA_LOAD_MULTICASTES1B_vS1C_EENS_8epilogue10collective6detail29Sm90TmaWarpSpecializedAdapterINS1G_15DefaultEpilogueISK_SL_SL_NS1F_6thread17LinearCombinationISK_Li1EffLNS1K_9ScaleType4KindE0ELNS_15FloatRoundStyleE2ESK_EENS1_15EpilogueDefaultEEEEEvvEEEEvNT_6ParamsE,"a",@progbits
	.sectionflags	@""
	.align	4
.nv.constant0._ZN7cutlass13device_kernelINS_4gemm6kernel13GemmUniversalIN4cute5tupleIJiiiiEEENS1_10collective13CollectiveMmaINS1_37MainloopSm90TmaGmmaWarpSpecializedFP8ILi37ENS5_IJNS4_1CILi8EEENSA_ILi1EEESC_EEENS1_32KernelTmaWarpSpecializedPingpongEEENS5_IJNSA_ILi64EEENSA_ILi128EEENSA_ILi32EEEEEENS_12float_e4m3_tENS5_IJlSC_lEEESK_SL_NS4_8TiledMMAINS4_8MMA_AtomIJNS4_4SM904GMMA31MMA_64x128x32_F32E4M3E4M3_SS_TNILNSP_7ScaleInE1ELSR_1EEEEEENS4_6LayoutINS5_IJSC_SC_SC_EEENS5_IJNSA_ILi0EEESW_SW_EEEEENS5_IJNS4_10UnderscoreESZ_SZ_EEEEENS4_13SM90_TMA_LOADENS4_14ComposedLayoutINS4_7SwizzleILi1ELi4ELi3EEENS4_18smem_ptr_flag_bitsILi8EEENSU_INS5_IJSB_SI_EEENS5_IJSI_SC_EEEEEEEvNS4_8identityENS4_23SM90_TMA_LOAD_MULTICASTES1B_vS1C_EENS_8epilogue10collective6detail29Sm90TmaWarpSpecializedAdapterINS1G_15DefaultEpilogueISK_SL_SL_NS1F_6thread17LinearCombinationISK_Li1EffLNS1K_9ScaleType4KindE0ELNS_15FloatRoundStyleE2ESK_EENS1_15EpilogueDefaultEEEEEvvEEEEvNT_6ParamsE:
	.zero		1664


//--------------------- SYMBOLS --------------------------

	.type		.nv.reservedSmem.offset0,@object
	.size		.nv.reservedSmem.offset0,0x4
